	.headerflags	@"EF_CUDA_TEXMODE_UNIFIED EF_CUDA_64BIT_ADDRESS EF_CUDA_SM86 EF_CUDA_VIRTUAL_SM(EF_CUDA_SM86)"
	.elftype	@"ET_EXEC"


//--------------------- .nv.info                  --------------------------
	.section	.nv.info,"",@"SHT_CUDA_INFO"
	.align	4


	//----- nvinfo : EIATTR_REGCOUNT
	.align		4
        /*0000*/ 	.byte	0x04, 0x2f
        /*0002*/ 	.short	(.L_2 - .L_1)
	.align		4
.L_1:
        /*0004*/ 	.word	index@(triton_red_fused__to_copy_add_amax_amin_cat_clamp_mul_reciprocal_7)
        /*0008*/ 	.word	0x00000032


	//----- nvinfo : EIATTR_MIN_STACK_SIZE
	.align		4
.L_2:
        /*000c*/ 	.byte	0x04, 0x12
        /*000e*/ 	.short	(.L_4 - .L_3)
	.align		4
.L_3:
        /*0010*/ 	.word	index@(triton_red_fused__to_copy_add_amax_amin_cat_clamp_mul_reciprocal_7)
        /*0014*/ 	.word	0x00000000


	//----- nvinfo : EIATTR_FRAME_SIZE
	.align		4
.L_4:
        /*0018*/ 	.byte	0x04, 0x11
        /*001a*/ 	.short	(.L_6 - .L_5)
	.align		4
.L_5:
        /*001c*/ 	.word	index@(triton_red_fused__to_copy_add_amax_amin_cat_clamp_mul_reciprocal_7)
        /*0020*/ 	.word	0x00000000


	//----- nvinfo : EIATTR_MIN_STACK_SIZE
	.align		4
.L_6:
        /*0024*/ 	.byte	0x04, 0x12
        /*0026*/ 	.short	(.L_8 - .L_7)
	.align		4
.L_7:
        /*0028*/ 	.word	index@(triton_red_fused__to_copy_add_amax_amin_cat_clamp_mul_reciprocal_7)
        /*002c*/ 	.word	0x00000000
.L_8:


//--------------------- .nv.info.triton_red_fused__to_copy_add_amax_amin_cat_clamp_mul_reciprocal_7 --------------------------
	.section	.nv.info.triton_red_fused__to_copy_add_amax_amin_cat_clamp_mul_reciprocal_7,"",@"SHT_CUDA_INFO"
	.sectionflags	@""
	.align	4


	//----- nvinfo : EIATTR_CUDA_API_VERSION
	.align		4
        /*0000*/ 	.byte	0x04, 0x37
        /*0002*/ 	.short	(.L_10 - .L_9)
.L_9:
        /*0004*/ 	.word	0x0000007c


	//----- nvinfo : EIATTR_SW2861232_WAR
	.align		4
.L_10:
        /*0008*/ 	.byte	0x01, 0x35
	.zero		2


	//----- nvinfo : EIATTR_PARAM_CBANK
	.align		4
        /*000c*/ 	.byte	0x04, 0x0a
        /*000e*/ 	.short	(.L_12 - .L_11)
	.align		4
.L_11:
        /*0010*/ 	.word	index@(.nv.constant0.triton_red_fused__to_copy_add_amax_amin_cat_clamp_mul_reciprocal_7)
        /*0014*/ 	.short	0x0160
        /*0016*/ 	.short	0x0038


	//----- nvinfo : EIATTR_CBANK_PARAM_SIZE
	.align		4
.L_12:
        /*0018*/ 	.byte	0x03, 0x19
        /*001a*/ 	.short	0x0038


	//----- nvinfo : EIATTR_KPARAM_INFO
	.align		4
        /*001c*/ 	.byte	0x04, 0x17
        /*001e*/ 	.short	(.L_14 - .L_13)
.L_13:
        /*0020*/ 	.word	0x00000000
        /*0024*/ 	.short	0x0007
        /*0026*/ 	.short	0x0030
        /*0028*/ 	.byte	0x00, 0xf4, 0x21, 0x00


	//----- nvinfo : EIATTR_KPARAM_INFO
	.align		4
.L_14:
        /*002c*/ 	.byte	0x04, 0x17
        /*002e*/ 	.short	(.L_16 - .L_15)
.L_15:
        /*0030*/ 	.word	0x00000000
        /*0034*/ 	.short	0x0006
        /*0036*/ 	.short	0x002c
        /*0038*/ 	.byte	0x00, 0xf0, 0x11, 0x00


	//----- nvinfo : EIATTR_KPARAM_INFO
	.align		4
.L_16:
        /*003c*/ 	.byte	0x04, 0x17
        /*003e*/ 	.short	(.L_18 - .L_17)
.L_17:
        /*0040*/ 	.word	0x00000000
        /*0044*/ 	.short	0x0005
        /*0046*/ 	.short	0x0028
        /*0048*/ 	.byte	0x00, 0xf0, 0x11, 0x00


	//----- nvinfo : EIATTR_KPARAM_INFO
	.align		4
.L_18:
        /*004c*/ 	.byte	0x04, 0x17
        /*004e*/ 	.short	(.L_20 - .L_19)
.L_19:
        /*0050*/ 	.word	0x00000000
        /*0054*/ 	.short	0x0004
        /*0056*/ 	.short	0x0020
        /*0058*/ 	.byte	0x00, 0xf4, 0x21, 0x00


	//----- nvinfo : EIATTR_KPARAM_INFO
	.align		4
.L_20:
        /*005c*/ 	.byte	0x04, 0x17
        /*005e*/ 	.short	(.L_22 - .L_21)
.L_21:
        /*0060*/ 	.word	0x00000000
        /*0064*/ 	.short	0x0003
        /*0066*/ 	.short	0x0018
        /*0068*/ 	.byte	0x00, 0xf4, 0x21, 0x00


	//----- nvinfo : EIATTR_KPARAM_INFO
	.align		4
.L_22:
        /*006c*/ 	.byte	0x04, 0x17
        /*006e*/ 	.short	(.L_24 - .L_23)
.L_23:
        /*0070*/ 	.word	0x00000000
        /*0074*/ 	.short	0x0002
        /*0076*/ 	.short	0x0010
        /*0078*/ 	.byte	0x00, 0xf4, 0x21, 0x00


	//----- nvinfo : EIATTR_KPARAM_INFO
	.align		4
.L_24:
        /*007c*/ 	.byte	0x04, 0x17
        /*007e*/ 	.short	(.L_26 - .L_25)
.L_25:
        /*0080*/ 	.word	0x00000000
        /*0084*/ 	.short	0x0001
        /*0086*/ 	.short	0x0008
        /*0088*/ 	.byte	0x00, 0xf4, 0x21, 0x00


	//----- nvinfo : EIATTR_KPARAM_INFO
	.align		4
.L_26:
        /*008c*/ 	.byte	0x04, 0x17
        /*008e*/ 	.short	(.L_28 - .L_27)
.L_27:
        /*0090*/ 	.word	0x00000000
        /*0094*/ 	.short	0x0000
        /*0096*/ 	.short	0x0000
        /*0098*/ 	.byte	0x00, 0xf4, 0x21, 0x00


	//----- nvinfo : EIATTR_MAXREG_COUNT
	.align		4
.L_28:
        /*009c*/ 	.byte	0x03, 0x1b
        /*009e*/ 	.short	0x0080


	//----- nvinfo : EIATTR_COOP_GROUP_MASK_REGIDS
	.align		4
        /*00a0*/ 	.byte	0x04, 0x29
        /*00a2*/ 	.short	(.L_30 - .L_29)


	//   ....[0]....
.L_29:
        /*00a4*/ 	.word	0xffffffff


	//   ....[1]....
        /*00a8*/ 	.word	0xffffffff


	//   ....[2]....
        /*00ac*/ 	.word	0xffffffff


	//   ....[3]....
        /*00b0*/ 	.word	0xffffffff


	//   ....[4]....
        /*00b4*/ 	.word	0xffffffff


	//   ....[5]....
        /*00b8*/ 	.word	0xffffffff


	//   ....[6]....
        /*00bc*/ 	.word	0xffffffff


	//   ....[7]....
        /*00c0*/ 	.word	0xffffffff


	//   ....[8]....
        /*00c4*/ 	.word	0xffffffff


	//   ....[9]....
        /*00c8*/ 	.word	0xffffffff


	//   ....[10]....
        /*00cc*/ 	.word	0xffffffff


	//   ....[11]....
        /*00d0*/ 	.word	0xffffffff


	//----- nvinfo : EIATTR_COOP_GROUP_INSTR_OFFSETS
	.align		4
.L_30:
        /*00d4*/ 	.byte	0x04, 0x28
        /*00d6*/ 	.short	(.L_32 - .L_31)


	//   ....[0]....
.L_31:
        /*00d8*/ 	.word	0x00001890


	//   ....[1]....
        /*00dc*/ 	.word	0x00001910


	//   ....[2]....
        /*00e0*/ 	.word	0x000019f0


	//   ....[3]....
        /*00e4*/ 	.word	0x00001aa0


	//   ....[4]....
        /*00e8*/ 	.word	0x00001ae0


	//   ....[5]....
        /*00ec*/ 	.word	0x00001b50


	//   ....[6]....
        /*00f0*/ 	.word	0x00001b80


	//   ....[7]....
        /*00f4*/ 	.word	0x00001be0


	//   ....[8]....
        /*00f8*/ 	.word	0x00001ca0


	//   ....[9]....
        /*00fc*/ 	.word	0x00001cd0


	//   ....[10]....
        /*0100*/ 	.word	0x00001d70


	//   ....[11]....
        /*0104*/ 	.word	0x00001e30


	//----- nvinfo : EIATTR_EXIT_INSTR_OFFSETS
	.align		4
.L_32:
        /*0108*/ 	.byte	0x04, 0x1c
        /*010a*/ 	.short	(.L_34 - .L_33)


	//   ....[0]....
.L_33:
        /*010c*/ 	.word	0x00003780


	//----- nvinfo : EIATTR_REQNTID
	.align		4
.L_34:
        /*0110*/ 	.byte	0x04, 0x10
        /*0112*/ 	.short	(.L_36 - .L_35)
.L_35:
        /*0114*/ 	.word	0x00000200
        /*0118*/ 	.word	0x00000001
        /*011c*/ 	.word	0x00000001


	//----- nvinfo : EIATTR_CRS_STACK_SIZE
	.align		4
.L_36:
        /*0120*/ 	.byte	0x04, 0x1e
        /*0122*/ 	.short	(.L_38 - .L_37)
.L_37:
        /*0124*/ 	.word	0x00000000
.L_38:


//--------------------- .nv.callgraph             --------------------------
	.section	.nv.callgraph,"",@"SHT_CUDA_CALLGRAPH"
	.align	4
	.sectionentsize	8
	.align		4
        /*0000*/ 	.word	0x00000000
	.align		4
        /*0004*/ 	.word	0xffffffff
	.align		4
        /*0008*/ 	.word	0x00000000
	.align		4
        /*000c*/ 	.word	0xfffffffe
	.align		4
        /*0010*/ 	.word	0x00000000
	.align		4
        /*0014*/ 	.word	0xfffffffd
	.align		4
        /*0018*/ 	.word	0x00000000
	.align		4
        /*001c*/ 	.word	0xfffffffc


//--------------------- .nv.rel.action            --------------------------
	.section	.nv.rel.action,"",@"SHT_CUDA_RELOCINFO"
	.align	8
	.sectionentsize	8
        /*0000*/ 	.byte	0x73, 0x00, 0x00, 0x00, 0x00, 0x00, 0x00, 0x00, 0x00, 0x00, 0x00, 0x11, 0x25, 0x00, 0x05, 0x36


//--------------------- .nv.constant4             --------------------------
	.section	.nv.constant4,"a",@progbits
	.align	8
	.align		8
.nv.constant4:
        /*0000*/ 	.dword	_$_str


//--------------------- .nv.constant0.triton_red_fused__to_copy_add_amax_amin_cat_clamp_mul_reciprocal_7 --------------------------
	.section	.nv.constant0.triton_red_fused__to_copy_add_amax_amin_cat_clamp_mul_reciprocal_7,"a",@progbits
	.sectionflags	@""
	.align	4
.nv.constant0.triton_red_fused__to_copy_add_amax_amin_cat_clamp_mul_reciprocal_7:
	.zero		408


//--------------------- .text.triton_red_fused__to_copy_add_amax_amin_cat_clamp_mul_reciprocal_7 --------------------------
	.section	.text.triton_red_fused__to_copy_add_amax_amin_cat_clamp_mul_reciprocal_7,"ax",@progbits
	.sectionflags	@"SHF_BARRIERS=1"
	.sectioninfo	@"SHI_REGISTERS=50"
	.align	128
        .global         triton_red_fused__to_copy_add_amax_amin_cat_clamp_mul_reciprocal_7
        .type           triton_red_fused__to_copy_add_amax_amin_cat_clamp_mul_reciprocal_7,@function
        .size           triton_red_fused__to_copy_add_amax_amin_cat_clamp_mul_reciprocal_7,(.L_x_46 - triton_red_fused__to_copy_add_amax_amin_cat_clamp_mul_reciprocal_7)
        .other          triton_red_fused__to_copy_add_amax_amin_cat_clamp_mul_reciprocal_7,@"STO_CUDA_ENTRY STV_DEFAULT"
triton_red_fused__to_copy_add_amax_amin_cat_clamp_mul_reciprocal_7:
.text.triton_red_fused__to_copy_add_amax_amin_cat_clamp_mul_reciprocal_7:
[----:B------:R-:W-:Y:S02]  /*0000*/  IMAD.MOV.U32 R1, RZ, RZ, c[0x0][0x28] ;  /* 0x00000a00ff017624 */ /* 0x000fe400078e00ff */
[----:B------:R-:W0:Y:S01]  /*0010*/  S2R R0, SR_TID.X ;  /* 0x0000000000007919 */ /* 0x000e220000002100 */
[----:B------:R-:W-:Y:S01]  /*0020*/  IMAD.MOV.U32 R32, RZ, RZ, 0x7f800000 ;  /* 0x7f800000ff207424 */ /* 0x000fe200078e00ff */
[----:B------:R-:W-:Y:S01]  /*0030*/  MOV R42, RZ ;  /* 0x000000ff002a7202 */ /* 0x000fe20000000f00 */
[----:B------:R-:W-:Y:S01]  /*0040*/  IMAD.MOV.U32 R19, RZ, RZ, -0x800000 ;  /* 0xff800000ff137424 */ /* 0x000fe200078e00ff */
[----:B------:R-:W1:Y:S01]  /*0050*/  S2R R18, SR_CTAID.X ;  /* 0x0000000000127919 */ /* 0x000e620000002500 */
[----:B------:R-:W-:Y:S01]  /*0060*/  IMAD.MOV.U32 R17, RZ, RZ, RZ ;  /* 0x000000ffff117224 */ /* 0x000fe200078e00ff */
[----:B------:R-:W-:Y:S01]  /*0070*/  MOV R23, 0xff800000 ;  /* 0xff80000000177802 */ /* 0x000fe20000000f00 */
[----:B------:R-:W-:Y:S01]  /*0080*/  IMAD.MOV.U32 R20, RZ, RZ, -0x800000 ;  /* 0xff800000ff147424 */ /* 0x000fe200078e00ff */
[----:B------:R-:W-:Y:S01]  /*0090*/  MOV R28, 0x7f800000 ;  /* 0x7f800000001c7802 */ /* 0x000fe20000000f00 */
[----:B------:R-:W-:Y:S01]  /*00a0*/  IMAD.MOV.U32 R21, RZ, RZ, -0x800000 ;  /* 0xff800000ff157424 */ /* 0x000fe200078e00ff */
[----:B------:R-:W-:Y:S01]  /*00b0*/  MOV R34, 0x7f800000 ;  /* 0x7f80000000227802 */ /* 0x000fe20000000f00 */
[----:B------:R-:W-:Y:S01]  /*00c0*/  IMAD.MOV.U32 R22, RZ, RZ, -0x800000 ;  /* 0xff800000ff167424 */ /* 0x000fe200078e00ff */
[----:B------:R-:W-:Y:S01]  /*00d0*/  ULDC.64 UR4, c[0x0][0x118] ;  /* 0x0000460000047ab9 */ /* 0x000fe20000000a00 */
[----:B------:R-:W-:-:S02]  /*00e0*/  IMAD.MOV.U32 R24, RZ, RZ, -0x800000 ;  /* 0xff800000ff187424 */ /* 0x000fc400078e00ff */
[----:B------:R-:W-:Y:S02]  /*00f0*/  IMAD.MOV.U32 R25, RZ, RZ, -0x800000 ;  /* 0xff800000ff197424 */ /* 0x000fe400078e00ff */
[----:B------:R-:W-:Y:S02]  /*0100*/  IMAD.MOV.U32 R26, RZ, RZ, -0x800000 ;  /* 0xff800000ff1a7424 */ /* 0x000fe400078e00ff */
[----:B------:R-:W-:Y:S02]  /*0110*/  IMAD.MOV.U32 R27, RZ, RZ, 0x7f800000 ;  /* 0x7f800000ff1b7424 */ /* 0x000fe400078e00ff */
[----:B------:R-:W-:Y:S02]  /*0120*/  IMAD.MOV.U32 R33, RZ, RZ, 0x7f800000 ;  /* 0x7f800000ff217424 */ /* 0x000fe400078e00ff */
[----:B------:R-:W-:Y:S01]  /*0130*/  IMAD.MOV.U32 R29, RZ, RZ, 0x7f800000 ;  /* 0x7f800000ff1d7424 */ /* 0x000fe200078e00ff */
[----:B0-----:R-:W-:Y:S01]  /*0140*/  SHF.R.U32.HI R3, RZ, 0x6, R0 ;  /* 0x00000006ff037819 */ /* 0x001fe20000011600 */
[----:B------:R-:W-:-:S02]  /*0150*/  IMAD.SHL.U32 R0, R0, 0x8, RZ ;  /* 0x0000000800007824 */ /* 0x000fc400078e00ff */
[----:B------:R-:W-:Y:S01]  /*0160*/  IMAD.MOV.U32 R30, RZ, RZ, 0x7f800000 ;  /* 0x7f800000ff1e7424 */ /* 0x000fe200078e00ff */
[----:B------:R-:W-:Y:S01]  /*0170*/  SGXT.U32 R3, R3, 0x3 ;  /* 0x000000030303781a */ /* 0x000fe20000000000 */
[----:B-1----:R-:W-:Y:S01]  /*0180*/  IMAD.SHL.U32 R16, R18, 0x8, RZ ;  /* 0x0000000812107824 */ /* 0x002fe200078e00ff */
[----:B------:R-:W-:Y:S01]  /*0190*/  LOP3.LUT R0, R0, 0x1f8, RZ, 0xc0, !PT ;  /* 0x000001f800007812 */ /* 0x000fe200078ec0ff */
[----:B------:R-:W-:Y:S01]  /*01a0*/  IMAD.MOV.U32 R35, RZ, RZ, 0x7f800000 ;  /* 0x7f800000ff237424 */ /* 0x000fe200078e00ff */
[----:B------:R-:W-:Y:S02]  /*01b0*/  LEA R5, R18, R3, 0x3 ;  /* 0x0000000312057211 */ /* 0x000fe400078e18ff */
[----:B------:R-:W-:-:S03]  /*01c0*/  LOP3.LUT R16, R3, R16, RZ, 0xfc, !PT ;  /* 0x0000001003107212 */ /* 0x000fc600078efcff */
[C-C-:B------:R-:W-:Y:S01]  /*01d0*/  IMAD R3, R5.reuse, 0x3000, R0.reuse ;  /* 0x0000300005037824 */ /* 0x140fe200078e0200 */
[----:B------:R-:W-:Y:S01]  /*01e0*/  ISETP.GE.AND P1, PT, R16, 0x1010, PT ;  /* 0x000010101000780c */ /* 0x000fe20003f26270 */
[----:B------:R-:W-:Y:S02]  /*01f0*/  IMAD R2, R5, 0xc00, R0 ;  /* 0x00000c0005027824 */ /* 0x000fe400078e0200 */
.L_x_22:
[----:B------:R-:W-:Y:S01]  /*0200*/  ISETP.GT.U32.AND P0, PT, R17, 0xbff, PT ;  /* 0x00000bff1100780c */ /* 0x000fe20003f04070 */
[----:B------:R-:W-:Y:S01]  /*0210*/  IMAD.IADD R38, R3, 0x1, R17 ;  /* 0x0000000103267824 */ /* 0x000fe200078e0211 */
[----:B------:R-:W-:Y:S01]  /*0220*/  MOV R39, 0x4 ;  /* 0x0000000400277802 */ /* 0x000fe20000000f00 */
[----:B------:R-:W-:Y:S01]  /*0230*/  CS2R R8, SRZ ;  /* 0x0000000000087805 */ /* 0x000fe2000001ff00 */
[----:B------:R-:W-:Y:S01]  /*0240*/  ISETP.GT.U32.AND.EX P2, PT, R42, RZ, !P1, P0 ;  /* 0x000000ff2a00720c */ /* 0x000fe20004f44100 */
[----:B------:R-:W-:Y:S01]  /*0250*/  CS2R R10, SRZ ;  /* 0x00000000000a7805 */ /* 0x000fe2000001ff00 */
[----:B------:R-:W-:-:S05]  /*0260*/  IADD3 R4, R38, -0xc00, RZ ;  /* 0xfffff40026047810 */ /* 0x000fca0007ffe0ff */
[----:B------:R-:W-:-:S06]  /*0270*/  IMAD.WIDE R4, R4, R39, c[0x0][0x168] ;  /* 0x00005a0004047625 */ /* 0x000fcc00078e0227 */
[----:B------:R0:W2:Y:S01]  /*0280*/  @P2 LDG.E.EL.128 R8, [R4.64] ;  /* 0x0000000404082981 */ /* 0x0000a2000c2e1d00 */
[----:B------:R-:W-:Y:S01]  /*0290*/  IADD3 R38, R38, -0xbfc, RZ ;  /* 0xfffff40426267810 */ /* 0x000fe20007ffe0ff */
[----:B------:R-:W-:Y:S01]  /*02a0*/  CS2R R12, SRZ ;  /* 0x00000000000c7805 */ /* 0x000fe2000001ff00 */
[----:B------:R-:W-:Y:S01]  /*02b0*/  CS2R R14, SRZ ;  /* 0x00000000000e7805 */ /* 0x000fe2000001ff00 */
[----:B------:R-:W-:Y:S02]  /*02c0*/  ISETP.GE.U32.AND P0, PT, R17, 0xc00, PT ;  /* 0x00000c001100780c */ /* 0x000fe40003f06070 */
[----:B------:R-:W-:Y:S02]  /*02d0*/  IMAD.WIDE R38, R38, R39, c[0x0][0x168] ;  /* 0x00005a0026267625 */ /* 0x000fe400078e0227 */
[----:B------:R-:W-:-:S03]  /*02e0*/  ISETP.GE.U32.AND.EX P0, PT, R42, RZ, PT, P0 ;  /* 0x000000ff2a00720c */ /* 0x000fc60003f06100 */
[----:B------:R1:W3:Y:S01]  /*02f0*/  @P2 LDG.E.EL.128 R12, [R38.64] ;  /* 0x00000004260c2981 */ /* 0x0002e2000c2e1d00 */
[----:B------:R-:W-:Y:S01]  /*0300*/  ISETP.LT.AND P3, PT, R16, 0x1010, !P0 ;  /* 0x000010101000780c */ /* 0x000fe20004761270 */
[----:B------:R-:W-:Y:S02]  /*0310*/  IMAD.IADD R36, R2, 0x1, R17 ;  /* 0x0000000102247824 */ /* 0x000fe400078e0211 */
[----:B------:R-:W-:Y:S01]  /*0320*/  IMAD.MOV.U32 R37, RZ, RZ, 0x2 ;  /* 0x00000002ff257424 */ /* 0x000fe200078e00ff */
[----:B0-----:R-:W-:Y:S01]  /*0330*/  CS2R R4, SRZ ;  /* 0x0000000000047805 */ /* 0x001fe2000001ff00 */
[----:B------:R-:W-:Y:S02]  /*0340*/  CS2R R6, SRZ ;  /* 0x0000000000067805 */ /* 0x000fe4000001ff00 */
[----:B------:R-:W-:-:S06]  /*0350*/  IMAD.WIDE R36, R36, R37, c[0x0][0x160] ;  /* 0x0000580024247625 */ /* 0x000fcc00078e0225 */
[----:B------:R0:W5:Y:S01]  /*0360*/  @P3 LDG.E.EL.128 R4, [R36.64] ;  /* 0x0000000424043981 */ /* 0x000162000c2e1d00 */
[----:B------:R-:W-:Y:S01]  /*0370*/  BSSY B0, `(.L_x_0) ;  /* 0x0000035000007945 */ /* 0x000fe20003800000 */
[----:B--2---:R-:W-:-:S04]  /*0380*/  FMUL R31, R8, R8 ;  /* 0x00000008081f7220 */ /* 0x004fc80000400000 */
[----:B------:R-:W-:-:S04]  /*0390*/  FMUL R31, R31, R8 ;  /* 0x000000081f1f7220 */ /* 0x000fc80000400000 */
[----:B------:R-:W-:-:S04]  /*03a0*/  FFMA R31, R31, 0.044714998453855514526, R8 ;  /* 0x3d3727131f1f7823 */ /* 0x000fc80000000008 */
[----:B------:R-:W-:-:S04]  /*03b0*/  FMUL R41, R31, 0.79788458347320556641 ;  /* 0x3f4c422a1f297820 */ /* 0x000fc80000400000 */
[----:B------:R-:W-:-:S05]  /*03c0*/  FADD.FTZ R40, |R41|, -RZ ;  /* 0x800000ff29287221 */ /* 0x000fca0000010200 */
[----:B------:R-:W-:-:S13]  /*03d0*/  FSETP.GE.AND P3, PT, R40, 0.60000002384185791016, PT ;  /* 0x3f19999a2800780b */ /* 0x000fda0003f66000 */
[----:B------:R-:W-:-:S06]  /*03e0*/  @P3 FMUL R31, R40, 2.8853900432586669922 ;  /* 0x4038aa3b281f3820 */ /* 0x000fcc0000400000 */
[----:B------:R-:W1:Y:S01]  /*03f0*/  @P3 MUFU.EX2 R31, R31 ;  /* 0x0000001f001f3308 */ /* 0x000e620000000800 */
[----:B------:R-:W-:Y:S01]  /*0400*/  @!P3 IMAD.MOV.U32 R0, RZ, RZ, 0x3c80f082 ;  /* 0x3c80f082ff00b424 */ /* 0x000fe200078e00ff */
[----:B0-----:R-:W-:Y:S01]  /*0410*/  @!P3 FMUL R37, R41, R41 ;  /* 0x000000292925b220 */ /* 0x001fe20000400000 */
[----:B-1----:R-:W-:-:S06]  /*0420*/  @P3 FADD R38, R31, 1 ;  /* 0x3f8000001f263421 */ /* 0x002fcc0000000000 */
[----:B------:R-:W0:Y:S01]  /*0430*/  @P3 MUFU.RCP R38, R38 ;  /* 0x0000002600263308 */ /* 0x000e220000001000 */
[----:B------:R-:W-:Y:S01]  /*0440*/  @!P3 FFMA.FTZ R0, R37, R0, -0.052303962409496307373 ;  /* 0xbd563cae2500b423 */ /* 0x000fe20000010000 */
[----:B------:R-:W-:-:S03]  /*0450*/  @P3 MOV R39, 0x3f800000 ;  /* 0x3f80000000273802 */ /* 0x000fc60000000f00 */
[----:B------:R-:W-:Y:S01]  /*0460*/  @!P3 FFMA.FTZ R0, R37, R0, 0.1331529766321182251 ;  /* 0x3e0859412500b423 */ /* 0x000fe20000010000 */
[----:B------:R-:W-:-:S03]  /*0470*/  @P3 FSETP.GE.AND P2, PT, R40, 9.010913848876953125, PT ;  /* 0x41102cb42800380b */ /* 0x000fc60003f46000 */
[----:B------:R-:W-:Y:S01]  /*0480*/  @!P3 FFMA.FTZ R0, R37, R0, -0.33332768082618713379 ;  /* 0xbeaaa9ed2500b423 */ /* 0x000fe20000010000 */
[----:B0-----:R-:W-:-:S03]  /*0490*/  @P3 FFMA.FTZ R36, R38, -2, R39 ;  /* 0xc000000026243823 */ /* 0x001fc60000010027 */
[----:B------:R-:W-:Y:S02]  /*04a0*/  @!P3 FFMA.FTZ R0, R37, R0, RZ ;  /* 0x000000002500b223 */ /* 0x000fe400000100ff */
[----:B------:R-:W-:-:S04]  /*04b0*/  @P3 FSEL R36, R36, 1, !P2 ;  /* 0x3f80000024243808 */ /* 0x000fc80005000000 */
[--C-:B------:R-:W-:Y:S01]  /*04c0*/  @P3 LOP3.LUT R31, R36, 0x80000000, R41.reuse, 0xf8, !PT ;  /* 0x80000000241f3812 */ /* 0x100fe200078ef829 */
[----:B------:R-:W-:Y:S01]  /*04d0*/  @!P3 FFMA.FTZ R31, R41, R0, R41 ;  /* 0x00000000291fb223 */ /* 0x000fe20000010029 */
[----:B------:R-:W-:-:S04]  /*04e0*/  FMUL R0, R9, R9 ;  /* 0x0000000909007220 */ /* 0x000fc80000400000 */
[----:B------:R-:W-:-:S04]  /*04f0*/  FMUL R0, R0, R9 ;  /* 0x0000000900007220 */ /* 0x000fc80000400000 */
[----:B------:R-:W-:-:S04]  /*0500*/  FFMA R0, R0, 0.044714998453855514526, R9 ;  /* 0x3d37271300007823 */ /* 0x000fc80000000009 */
[----:B------:R-:W-:-:S04]  /*0510*/  FMUL R36, R0, 0.79788458347320556641 ;  /* 0x3f4c422a00247820 */ /* 0x000fc80000400000 */
[----:B------:R-:W-:-:S05]  /*0520*/  FADD.FTZ R39, |R36|, -RZ ;  /* 0x800000ff24277221 */ /* 0x000fca0000010200 */
[----:B------:R-:W-:Y:S01]  /*0530*/  FSETP.GE.AND P2, PT, R39, 0.60000002384185791016, PT ;  /* 0x3f19999a2700780b */ /* 0x000fe20003f46000 */
[----:B------:R-:W-:Y:S01]  /*0540*/  FMUL R37, R10, R10 ;  /* 0x0000000a0a257220 */ /* 0x000fe20000400000 */
[----:B------:R-:W-:-:S03]  /*0550*/  FMUL R0, R11, R11 ;  /* 0x0000000b0b007220 */ /* 0x000fc60000400000 */
[----:B------:R-:W-:Y:S01]  /*0560*/  FMUL R37, R37, R10 ;  /* 0x0000000a25257220 */ /* 0x000fe20000400000 */
[----:B------:R-:W-:Y:S01]  /*0570*/  FMUL R40, R0, R11 ;  /* 0x0000000b00287220 */ /* 0x000fe20000400000 */
[----:B---3--:R-:W-:Y:S02]  /*0580*/  FMUL R41, R12, R12 ;  /* 0x0000000c0c297220 */ /* 0x008fe40000400000 */
[----:B------:R-:W-:-:S04]  /*0590*/  FFMA R43, R37, 0.044714998453855514526, R10 ;  /* 0x3d372713252b7823 */ /* 0x000fc8000000000a */
[----:B------:R-:W-:Y:S05]  /*05a0*/  @!P2 BRA `(.L_x_1) ;  /* 0x000000a00000a947 */ /* 0x000fea0003800000 */
[C---:B------:R-:W-:Y:S01]  /*05b0*/  FMUL R0, R39.reuse, 2.8853900432586669922 ;  /* 0x4038aa3b27007820 */ /* 0x040fe20000400000 */
[----:B------:R-:W-:Y:S01]  /*05c0*/  IMAD.MOV.U32 R38, RZ, RZ, 0x3f800000 ;  /* 0x3f800000ff267424 */ /* 0x000fe200078e00ff */
[----:B------:R-:W-:-:S04]  /*05d0*/  FSETP.GE.AND P2, PT, R39, 9.010913848876953125, PT ;  /* 0x41102cb42700780b */ /* 0x000fc80003f46000 */
[----:B------:R-:W0:Y:S02]  /*05e0*/  MUFU.EX2 R0, R0 ;  /* 0x0000000000007308 */ /* 0x000e240000000800 */
[----:B0-----:R-:W-:-:S06]  /*05f0*/  FADD R37, R0, 1 ;  /* 0x3f80000000257421 */ /* 0x001fcc0000000000 */
[----:B------:R-:W0:Y:S02]  /*0600*/  MUFU.RCP R37, R37 ;  /* 0x0000002500257308 */ /* 0x000e240000001000 */
[----:B0-----:R-:W-:-:S05]  /*0610*/  FFMA.FTZ R38, R37, -2, R38 ;  /* 0xc000000025267823 */ /* 0x001fca0000010026 */
[----:B------:R-:W-:-:S04]  /*0620*/  FSEL R39, R38, 1, !P2 ;  /* 0x3f80000026277808 */ /* 0x000fc80005000000 */
[----:B------:R-:W-:Y:S01]  /*0630*/  LOP3.LUT R36, R39, 0x80000000, R36, 0xf8, !PT ;  /* 0x8000000027247812 */ /* 0x000fe200078ef824 */
[----:B------:R-:W-:Y:S05]  /*0640*/  BRA `(.L_x_2) ;  /* 0x0000007000007947 */ /* 0x000fea0003800000 */
.L_x_1:
[----:B------:R-:W-:Y:S01]  /*0650*/  IMAD.MOV.U32 R0, RZ, RZ, 0x3c80f082 ;  /* 0x3c80f082ff007424 */ /* 0x000fe200078e00ff */
[----:B------:R-:W-:-:S04]  /*0660*/  FMUL R37, R36, R36 ;  /* 0x0000002424257220 */ /* 0x000fc80000400000 */
[----:B------:R-:W-:-:S04]  /*0670*/  FFMA.FTZ R0, R37, R0, -0.052303962409496307373 ;  /* 0xbd563cae25007423 */ /* 0x000fc80000010000 */
[----:B------:R-:W-:-:S04]  /*0680*/  FFMA.FTZ R0, R37, R0, 0.1331529766321182251 ;  /* 0x3e08594125007423 */ /* 0x000fc80000010000 */
[----:B------:R-:W-:-:S04]  /*0690*/  FFMA.FTZ R0, R37, R0, -0.33332768082618713379 ;  /* 0xbeaaa9ed25007423 */ /* 0x000fc80000010000 */
[----:B------:R-:W-:-:S04]  /*06a0*/  FFMA.FTZ R37, R37, R0, RZ ;  /* 0x0000000025257223 */ /* 0x000fc800000100ff */
[----:B------:R-:W-:Y:S02]  /*06b0*/  FFMA.FTZ R36, R36, R37, R36 ;  /* 0x0000002524247223 */ /* 0x000fe40000010024 */
.L_x_2:
[----:B------:R-:W-:Y:S05]  /*06c0*/  BSYNC B0 ;  /* 0x0000000000007941 */ /* 0x000fea0003800000 */
.L_x_0:
[----:B------:R-:W-:Y:S01]  /*06d0*/  FMUL R39, R43, 0.79788458347320556641 ;  /* 0x3f4c422a2b277820 */ /* 0x000fe20000400000 */
[----:B------:R-:W-:Y:S01]  /*06e0*/  BSSY B0, `(.L_x_3) ;  /* 0x0000018000007945 */ /* 0x000fe20003800000 */
[----:B------:R-:W-:Y:S01]  /*06f0*/  FFMA R43, R40, 0.044714998453855514526, R11 ;  /* 0x3d372713282b7823 */ /* 0x000fe2000000000b */
[----:B------:R-:W-:Y:S01]  /*0700*/  FMUL R41, R41, R12 ;  /* 0x0000000c29297220 */ /* 0x000fe20000400000 */
[----:B------:R-:W-:Y:S01]  /*0710*/  FADD.FTZ R44, |R39|, -RZ ;  /* 0x800000ff272c7221 */ /* 0x000fe20000010200 */
[----:B------:R-:W-:-:S04]  /*0720*/  FMUL R40, R13, R13 ;  /* 0x0000000d0d287220 */ /* 0x000fc80000400000 */
[----:B------:R-:W-:-:S13]  /*0730*/  FSETP.GE.AND P2, PT, R44, 0.60000002384185791016, PT ;  /* 0x3f19999a2c00780b */ /* 0x000fda0003f46000 */
        /* <DEDUP_REMOVED lines=11> */
.L_x_4:
[----:B------:R-:W-:Y:S01]  /*07f0*/  MOV R0, 0x3c80f082 ;  /* 0x3c80f08200007802 */ /* 0x000fe20000000f00 */
[----:B------:R-:W-:-:S04]  /*0800*/  FMUL R37, R39, R39 ;  /* 0x0000002727257220 */ /* 0x000fc80000400000 */
[----:B------:R-:W-:-:S04]  /*0810*/  FFMA.FTZ R0, R37, R0, -0.052303962409496307373 ;  /* 0xbd563cae25007423 */ /* 0x000fc80000010000 */
[----:B------:R-:W-:-:S04]  /*0820*/  FFMA.FTZ R0, R37, R0, 0.1331529766321182251 ;  /* 0x3e08594125007423 */ /* 0x000fc80000010000 */
[----:B------:R-:W-:-:S04]  /*0830*/  FFMA.FTZ R0, R37, R0, -0.33332768082618713379 ;  /* 0xbeaaa9ed25007423 */ /* 0x000fc80000010000 */
[----:B------:R-:W-:-:S04]  /*0840*/  FFMA.FTZ R0, R37, R0, RZ ;  /* 0x0000000025007223 */ /* 0x000fc800000100ff */
[----:B------:R-:W-:Y:S02]  /*0850*/  FFMA.FTZ R39, R39, R0, R39 ;  /* 0x0000000027277223 */ /* 0x000fe40000010027 */
.L_x_5:
[----:B------:R-:W-:Y:S05]  /*0860*/  BSYNC B0 ;  /* 0x0000000000007941 */ /* 0x000fea0003800000 */
.L_x_3:
        /* <DEDUP_REMOVED lines=18> */
.L_x_7:
[----:B------:R-:W-:Y:S01]  /*0990*/  IMAD.MOV.U32 R0, RZ, RZ, 0x3c80f082 ;  /* 0x3c80f082ff007424 */ /* 0x000fe200078e00ff */
[----:B------:R-:W-:-:S04]  /*09a0*/  FMUL R37, R44, R44 ;  /* 0x0000002c2c257220 */ /* 0x000fc80000400000 */
[----:B------:R-:W-:-:S04]  /*09b0*/  FFMA.FTZ R0, R37, R0, -0.052303962409496307373 ;  /* 0xbd563cae25007423 */ /* 0x000fc80000010000 */
[----:B------:R-:W-:-:S04]  /*09c0*/  FFMA.FTZ R0, R37, R0, 0.1331529766321182251 ;  /* 0x3e08594125007423 */ /* 0x000fc80000010000 */
[----:B------:R-:W-:-:S04]  /*09d0*/  FFMA.FTZ R0, R37, R0, -0.33332768082618713379 ;  /* 0xbeaaa9ed25007423 */ /* 0x000fc80000010000 */
[----:B------:R-:W-:-:S04]  /*09e0*/  FFMA.FTZ R0, R37, R0, RZ ;  /* 0x0000000025007223 */ /* 0x000fc800000100ff */
[----:B------:R-:W-:Y:S02]  /*09f0*/  FFMA.FTZ R37, R44, R0, R44 ;  /* 0x000000002c257223 */ /* 0x000fe4000001002c */
.L_x_8:
[----:B------:R-:W-:Y:S05]  /*0a00*/  BSYNC B0 ;  /* 0x0000000000007941 */ /* 0x000fea0003800000 */
.L_x_6:
[----:B------:R-:W-:Y:S01]  /*0a10*/  FMUL R47, R43, 0.79788458347320556641 ;  /* 0x3f4c422a2b2f7820 */ /* 0x000fe20000400000 */
[----:B------:R-:W-:Y:S01]  /*0a20*/  BSSY B0, `(.L_x_9) ;  /* 0x0000018000007945 */ /* 0x000fe20003800000 */
[----:B------:R-:W-:Y:S01]  /*0a30*/  FMUL R43, R41, R14 ;  /* 0x0000000e292b7220 */ /* 0x000fe20000400000 */
[----:B------:R-:W-:Y:S01]  /*0a40*/  FFMA R45, R40, 0.044714998453855514526, R13 ;  /* 0x3d372713282d7823 */ /* 0x000fe2000000000d */
        /* <DEDUP_REMOVED lines=14> */
.L_x_10:
[----:B------:R-:W-:Y:S01]  /*0b30*/  MOV R0, 0x3c80f082 ;  /* 0x3c80f08200007802 */ /* 0x000fe20000000f00 */
[----:B------:R-:W-:-:S04]  /*0b40*/  FMUL R41, R47, R47 ;  /* 0x0000002f2f297220 */ /* 0x000fc80000400000 */
[----:B------:R-:W-:-:S04]  /*0b50*/  FFMA.FTZ R0, R41, R0, -0.052303962409496307373 ;  /* 0xbd563cae29007423 */ /* 0x000fc80000010000 */
[----:B------:R-:W-:-:S04]  /*0b60*/  FFMA.FTZ R0, R41, R0, 0.1331529766321182251 ;  /* 0x3e08594129007423 */ /* 0x000fc80000010000 */
[----:B------:R-:W-:-:S04]  /*0b70*/  FFMA.FTZ R0, R41, R0, -0.33332768082618713379 ;  /* 0xbeaaa9ed29007423 */ /* 0x000fc80000010000 */
[----:B------:R-:W-:-:S04]  /*0b80*/  FFMA.FTZ R0, R41, R0, RZ ;  /* 0x0000000029007223 */ /* 0x000fc800000100ff */
[----:B------:R-:W-:Y:S02]  /*0b90*/  FFMA.FTZ R40, R47, R0, R47 ;  /* 0x000000002f287223 */ /* 0x000fe4000001002f */
.L_x_11:
[----:B------:R-:W-:Y:S05]  /*0ba0*/  BSYNC B0 ;  /* 0x0000000000007941 */ /* 0x000fea0003800000 */
.L_x_9:
[----:B------:R-:W-:Y:S01]  /*0bb0*/  FMUL R45, R45, 0.79788458347320556641 ;  /* 0x3f4c422a2d2d7820 */ /* 0x000fe20000400000 */
[----:B------:R-:W-:Y:S01]  /*0bc0*/  BSSY B0, `(.L_x_12) ;  /* 0x0000017000007945 */ /* 0x000fe20003800000 */
[----:B------:R-:W-:Y:S01]  /*0bd0*/  FMUL R44, R44, R15 ;  /* 0x0000000f2c2c7220 */ /* 0x000fe20000400000 */
[----:B------:R-:W-:Y:S01]  /*0be0*/  FFMA R43, R43, 0.044714998453855514526, R14 ;  /* 0x3d3727132b2b7823 */ /* 0x000fe2000000000e */
[----:B------:R-:W-:-:S05]  /*0bf0*/  FADD.FTZ R46, |R45|, -RZ ;  /* 0x800000ff2d2e7221 */ /* 0x000fca0000010200 */
        /* <DEDUP_REMOVED lines=12> */
.L_x_13:
[----:B------:R-:W-:Y:S01]  /*0cc0*/  IMAD.MOV.U32 R0, RZ, RZ, 0x3c80f082 ;  /* 0x3c80f082ff007424 */ /* 0x000fe200078e00ff */
[----:B------:R-:W-:-:S04]  /*0cd0*/  FMUL R41, R45, R45 ;  /* 0x0000002d2d297220 */ /* 0x000fc80000400000 */
[----:B------:R-:W-:-:S04]  /*0ce0*/  FFMA.FTZ R0, R41, R0, -0.052303962409496307373 ;  /* 0xbd563cae29007423 */ /* 0x000fc80000010000 */
[----:B------:R-:W-:-:S04]  /*0cf0*/  FFMA.FTZ R0, R41, R0, 0.1331529766321182251 ;  /* 0x3e08594129007423 */ /* 0x000fc80000010000 */
[----:B------:R-:W-:-:S04]  /*0d00*/  FFMA.FTZ R0, R41, R0, -0.33332768082618713379 ;  /* 0xbeaaa9ed29007423 */ /* 0x000fc80000010000 */
[----:B------:R-:W-:-:S04]  /*0d10*/  FFMA.FTZ R0, R41, R0, RZ ;  /* 0x0000000029007223 */ /* 0x000fc800000100ff */
[----:B------:R-:W-:Y:S02]  /*0d20*/  FFMA.FTZ R38, R45, R0, R45 ;  /* 0x000000002d267223 */ /* 0x000fe4000001002d */
.L_x_14:
[----:B------:R-:W-:Y:S05]  /*0d30*/  BSYNC B0 ;  /* 0x0000000000007941 */ /* 0x000fea0003800000 */
.L_x_12:
[----:B------:R-:W-:Y:S01]  /*0d40*/  FMUL R45, R43, 0.79788458347320556641 ;  /* 0x3f4c422a2b2d7820 */ /* 0x000fe20000400000 */
[----:B------:R-:W-:Y:S01]  /*0d50*/  BSSY B0, `(.L_x_15) ;  /* 0x0000016000007945 */ /* 0x000fe20003800000 */
[----:B------:R-:W-:Y:S02]  /*0d60*/  FFMA R44, R44, 0.044714998453855514526, R15 ;  /* 0x3d3727132c2c7823 */ /* 0x000fe4000000000f */
        /* <DEDUP_REMOVED lines=13> */
.L_x_16:
[----:B------:R-:W-:Y:S01]  /*0e40*/  MOV R0, 0x3c80f082 ;  /* 0x3c80f08200007802 */ /* 0x000fe20000000f00 */
[----:B------:R-:W-:-:S04]  /*0e50*/  FMUL R41, R45, R45 ;  /* 0x0000002d2d297220 */ /* 0x000fc80000400000 */
[----:B------:R-:W-:-:S04]  /*0e60*/  FFMA.FTZ R0, R41, R0, -0.052303962409496307373 ;  /* 0xbd563cae29007423 */ /* 0x000fc80000010000 */
[----:B------:R-:W-:-:S04]  /*0e70*/  FFMA.FTZ R0, R41, R0, 0.1331529766321182251 ;  /* 0x3e08594129007423 */ /* 0x000fc80000010000 */
[----:B------:R-:W-:-:S04]  /*0e80*/  FFMA.FTZ R0, R41, R0, -0.33332768082618713379 ;  /* 0xbeaaa9ed29007423 */ /* 0x000fc80000010000 */
[----:B------:R-:W-:-:S04]  /*0e90*/  FFMA.FTZ R0, R41, R0, RZ ;  /* 0x0000000029007223 */ /* 0x000fc800000100ff */
[----:B------:R-:W-:Y:S02]  /*0ea0*/  FFMA.FTZ R41, R45, R0, R45 ;  /* 0x000000002d297223 */ /* 0x000fe4000001002d */
.L_x_17:
[----:B------:R-:W-:Y:S05]  /*0eb0*/  BSYNC B0 ;  /* 0x0000000000007941 */ /* 0x000fea0003800000 */
.L_x_15:
[----:B------:R-:W-:Y:S01]  /*0ec0*/  FMUL R43, R44, 0.79788458347320556641 ;  /* 0x3f4c422a2c2b7820 */ /* 0x000fe20000400000 */
[----:B------:R-:W-:Y:S01]  /*0ed0*/  BSSY B0, `(.L_x_18) ;  /* 0x000001d000007945 */ /* 0x000fe20003800000 */
[----:B------:R-:W-:Y:S01]  /*0ee0*/  FMUL R8, R8, 0.5 ;  /* 0x3f00000008087820 */ /* 0x000fe20000400000 */
[----:B------:R-:W-:Y:S01]  /*0ef0*/  FMUL R9, R9, 0.5 ;  /* 0x3f00000009097820 */ /* 0x000fe20000400000 */
[----:B------:R-:W-:Y:S01]  /*0f00*/  FADD.FTZ R46, |R43|, -RZ ;  /* 0x800000ff2b2e7221 */ /* 0x000fe20000010200 */
[----:B------:R-:W-:Y:S01]  /*0f10*/  FMUL R10, R10, 0.5 ;  /* 0x3f0000000a0a7820 */ /* 0x000fe20000400000 */
[----:B------:R-:W-:Y:S01]  /*0f20*/  FMUL R11, R11, 0.5 ;  /* 0x3f0000000b0b7820 */ /* 0x000fe20000400000 */
[----:B------:R-:W-:Y:S01]  /*0f30*/  FMUL R12, R12, 0.5 ;  /* 0x3f0000000c0c7820 */ /* 0x000fe20000400000 */
[----:B------:R-:W-:Y:S01]  /*0f40*/  FMUL R13, R13, 0.5 ;  /* 0x3f0000000d0d7820 */ /* 0x000fe20000400000 */
[----:B------:R-:W-:Y:S01]  /*0f50*/  FSETP.GE.AND P2, PT, R46, 0.60000002384185791016, PT ;  /* 0x3f19999a2e00780b */ /* 0x000fe20003f46000 */
[----:B------:R-:W-:Y:S01]  /*0f60*/  FMUL R14, R14, 0.5 ;  /* 0x3f0000000e0e7820 */ /* 0x000fe20000400000 */
[----:B------:R-:W-:-:S11]  /*0f70*/  FMUL R15, R15, 0.5 ;  /* 0x3f0000000f0f7820 */ /* 0x000fd60000400000 */
        /* <DEDUP_REMOVED lines=11> */
.L_x_19:
[----:B------:R-:W-:Y:S01]  /*1030*/  IMAD.MOV.U32 R0, RZ, RZ, 0x3c80f082 ;  /* 0x3c80f082ff007424 */ /* 0x000fe200078e00ff */
[----:B------:R-:W-:-:S04]  /*1040*/  FMUL R45, R43, R43 ;  /* 0x0000002b2b2d7220 */ /* 0x000fc80000400000 */
[----:B------:R-:W-:-:S04]  /*1050*/  FFMA.FTZ R0, R45, R0, -0.052303962409496307373 ;  /* 0xbd563cae2d007423 */ /* 0x000fc80000010000 */
[----:B------:R-:W-:-:S04]  /*1060*/  FFMA.FTZ R0, R45, R0, 0.1331529766321182251 ;  /* 0x3e0859412d007423 */ /* 0x000fc80000010000 */
[----:B------:R-:W-:-:S04]  /*1070*/  FFMA.FTZ R0, R45, R0, -0.33332768082618713379 ;  /* 0xbeaaa9ed2d007423 */ /* 0x000fc80000010000 */
[----:B------:R-:W-:-:S04]  /*1080*/  FFMA.FTZ R0, R45, R0, RZ ;  /* 0x000000002d007223 */ /* 0x000fc800000100ff */
[----:B------:R-:W-:Y:S02]  /*1090*/  FFMA.FTZ R43, R0, R43, R43 ;  /* 0x0000002b002b7223 */ /* 0x000fe4000001002b */
.L_x_20:
[----:B------:R-:W-:Y:S05]  /*10a0*/  BSYNC B0 ;  /* 0x0000000000007941 */ /* 0x000fea0003800000 */
.L_x_18:
[----:B------:R-:W-:Y:S01]  /*10b0*/  FADD R31, R31, 1 ;  /* 0x3f8000001f1f7421 */ /* 0x000fe20000000000 */
[----:B------:R-:W-:Y:S01]  /*10c0*/  FADD R39, R39, 1 ;  /* 0x3f80000027277421 */ /* 0x000fe20000000000 */
[----:B-----5:R-:W-:Y:S01]  /*10d0*/  IMAD.U32 R0, R4, 0x10000, RZ ;  /* 0x0001000004007824 */ /* 0x020fe200078e00ff */
[----:B------:R-:W-:Y:S01]  /*10e0*/  FADD R41, R41, 1 ;  /* 0x3f80000029297421 */ /* 0x000fe20000000000 */
[----:B------:R-:W-:Y:S01]  /*10f0*/  @P0 FMUL R0, R31, R8 ;  /* 0x000000081f000220 */ /* 0x000fe20000400000 */
[----:B------:R-:W-:Y:S01]  /*1100*/  SHF.L.U32 R31, R5, 0x10, RZ ;  /* 0x00000010051f7819 */ /* 0x000fe200000006ff */
[----:B------:R-:W-:Y:S01]  /*1110*/  @P0 FMUL R31, R39, R10 ;  /* 0x0000000a271f0220 */ /* 0x000fe20000400000 */
[----:B------:R-:W-:Y:S01]  /*1120*/  FADD R39, R40, 1 ;  /* 0x3f80000028277421 */ /* 0x000fe20000000000 */
[----:B------:R-:W-:Y:S01]  /*1130*/  IMAD.U32 R40, R6, 0x10000, RZ ;  /* 0x0001000006287824 */ /* 0x000fe200078e00ff */
[----:B------:R-:W-:Y:S01]  /*1140*/  FADD R10, R43, 1 ;  /* 0x3f8000002b0a7421 */ /* 0x000fe20000000000 */
[----:B------:R-:W-:Y:S01]  /*1150*/  PRMT R5, R5, 0x7632, R5 ;  /* 0x0000763205057816 */ /* 0x000fe20000000005 */
[----:B------:R-:W-:Y:S01]  /*1160*/  @P0 FMUL R40, R39, R12 ;  /* 0x0000000c27280220 */ /* 0x000fe20000400000 */
[C---:B------:R-:W-:Y:S01]  /*1170*/  IMAD.U32 R39, R7.reuse, 0x10000, RZ ;  /* 0x0001000007277824 */ /* 0x040fe200078e00ff */
[----:B------:R-:W-:Y:S01]  /*1180*/  PRMT R7, R7, 0x7632, R7 ;  /* 0x0000763207077816 */ /* 0x000fe20000000007 */
[----:B------:R-:W-:Y:S01]  /*1190*/  @P0 FMUL R39, R41, R14 ;  /* 0x0000000e29270220 */ /* 0x000fe20000400000 */
[----:B------:R-:W-:Y:S01]  /*11a0*/  PRMT R4, R4, 0x7632, R4 ;  /* 0x0000763204047816 */ /* 0x000fe20000000004 */
[----:B------:R-:W-:Y:S01]  /*11b0*/  FADD R36, R36, 1 ;  /* 0x3f80000024247421 */ /* 0x000fe20000000000 */
[-C--:B------:R-:W-:Y:S01]  /*11c0*/  FSETP.GEU.AND P4, PT, R33, R40.reuse, PT ;  /* 0x000000282100720b */ /* 0x080fe20003f8e000 */
[----:B------:R-:W-:Y:S01]  /*11d0*/  IMAD.U32 R7, R7, 0x10000, RZ ;  /* 0x0001000007077824 */ /* 0x000fe200078e00ff */
[----:B------:R-:W-:Y:S01]  /*11e0*/  @P0 FMUL R7, R10, R15 ;  /* 0x0000000f0a070220 */ /* 0x000fe20000400000 */
[-C--:B------:R-:W-:Y:S01]  /*11f0*/  FSETP.GEU.AND P3, PT, R28, R39.reuse, PT ;  /* 0x000000271c00720b */ /* 0x080fe20003f6e000 */
[----:B------:R-:W-:Y:S01]  /*1200*/  FADD R8, R37, 1 ;  /* 0x3f80000025087421 */ /* 0x000fe20000000000 */
[----:B------:R-:W-:Y:S01]  /*1210*/  FSEL R10, R33, R40, !P4 ;  /* 0x00000028210a7208 */ /* 0x000fe20006000000 */
[----:B------:R-:W-:Y:S01]  /*1220*/  FADD R38, R38, 1 ;  /* 0x3f80000026267421 */ /* 0x000fe20000000000 */
[----:B------:R-:W-:Y:S01]  /*1230*/  FSETP.GT.AND P4, PT, R20, R39, PT ;  /* 0x000000271400720b */ /* 0x000fe20003f84000 */
[----:B------:R-:W-:Y:S01]  /*1240*/  IMAD.U32 R4, R4, 0x10000, RZ ;  /* 0x0001000004047824 */ /* 0x000fe200078e00ff */
[----:B------:R-:W-:Y:S01]  /*1250*/  PRMT R6, R6, 0x7632, R6 ;  /* 0x0000763206067816 */ /* 0x000fe20000000006 */
[----:B------:R-:W-:Y:S01]  /*1260*/  @P0 FMUL R4, R36, R9 ;  /* 0x0000000924040220 */ /* 0x000fe20000400000 */
[----:B------:R-:W-:Y:S01]  /*1270*/  SHF.L.U32 R12, R5, 0x10, RZ ;  /* 0x00000010050c7819 */ /* 0x000fe200000006ff */
[----:B------:R-:W-:Y:S01]  /*1280*/  @P0 FMUL R12, R8, R11 ;  /* 0x0000000b080c0220 */ /* 0x000fe20000400000 */
[----:B------:R-:W-:Y:S01]  /*1290*/  FSEL R5, R28, R39, !P3 ;  /* 0x000000271c057208 */ /* 0x000fe20005800000 */
[----:B------:R-:W-:Y:S01]  /*12a0*/  IMAD.U32 R6, R6, 0x10000, RZ ;  /* 0x0001000006067824 */ /* 0x000fe200078e00ff */
[----:B------:R-:W-:Y:S01]  /*12b0*/  FSETP.NAN.AND P2, PT, R28, R28, PT ;  /* 0x0000001c1c00720b */ /* 0x000fe20003f48000 */
[----:B------:R-:W-:Y:S01]  /*12c0*/  @P0 FMUL R6, R38, R13 ;  /* 0x0000000d26060220 */ /* 0x000fe20000400000 */
[----:B------:R-:W-:-:S02]  /*12d0*/  FSEL R39, R20, R39, P4 ;  /* 0x0000002714277208 */ /* 0x000fc40002000000 */
[----:B------:R-:W-:Y:S02]  /*12e0*/  FSETP.GEU.AND P6, PT, R34, R31, PT ;  /* 0x0000001f2200720b */ /* 0x000fe40003fce000 */
[C---:B------:R-:W-:Y:S02]  /*12f0*/  FSETP.GEU.AND P5, PT, R35.reuse, R0, PT ;  /* 0x000000002300720b */ /* 0x040fe40003fae000 */
[----:B------:R-:W-:Y:S02]  /*1300*/  FSETP.GT.AND P4, PT, R22, R40, PT ;  /* 0x000000281600720b */ /* 0x000fe40003f84000 */
[----:B------:R-:W-:Y:S02]  /*1310*/  @!P1 FSEL R28, R28, R5, P2 ;  /* 0x000000051c1c9208 */ /* 0x000fe40001000000 */
[----:B------:R-:W-:Y:S02]  /*1320*/  FSETP.NAN.AND P2, PT, R34, R34, PT ;  /* 0x000000222200720b */ /* 0x000fe40003f48000 */
[----:B------:R-:W-:-:S02]  /*1330*/  FSETP.NAN.AND P0, PT, R35, R35, PT ;  /* 0x000000232300720b */ /* 0x000fc40003f08000 */
[----:B------:R-:W-:Y:S02]  /*1340*/  FSEL R5, R34, R31, !P6 ;  /* 0x0000001f22057208 */ /* 0x000fe40007000000 */
[C---:B------:R-:W-:Y:S02]  /*1350*/  FSEL R8, R35.reuse, R0, !P5 ;  /* 0x0000000023087208 */ /* 0x040fe40006800000 */
[----:B------:R-:W-:Y:S02]  /*1360*/  FSEL R11, R22, R40, P4 ;  /* 0x00000028160b7208 */ /* 0x000fe40002000000 */
[----:B------:R-:W-:Y:S02]  /*1370*/  FSETP.GEU.AND P4, PT, R32, R7, PT ;  /* 0x000000072000720b */ /* 0x000fe40003f8e000 */
[----:B------:R-:W-:Y:S02]  /*1380*/  @!P1 FSEL R34, R34, R5, P2 ;  /* 0x0000000522229208 */ /* 0x000fe40001000000 */
[----:B------:R-:W-:-:S02]  /*1390*/  @!P1 FSEL R35, R35, R8, P0 ;  /* 0x0000000823239208 */ /* 0x000fc40000000000 */
[C---:B------:R-:W-:Y:S02]  /*13a0*/  FSETP.NAN.AND P0, PT, R32.reuse, R32, PT ;  /* 0x000000202000720b */ /* 0x040fe40003f08000 */
[C---:B------:R-:W-:Y:S02]  /*13b0*/  FSEL R5, R32.reuse, R7, !P4 ;  /* 0x0000000720057208 */ /* 0x040fe40006000000 */
[CC--:B------:R-:W-:Y:S02]  /*13c0*/  FSETP.GEU.AND P4, PT, R27.reuse, R6.reuse, PT ;  /* 0x000000061b00720b */ /* 0x0c0fe40003f8e000 */
[----:B------:R-:W-:Y:S02]  /*13d0*/  @!P1 FSEL R32, R32, R5, P0 ;  /* 0x0000000520209208 */ /* 0x000fe40000000000 */
[C---:B------:R-:W-:Y:S02]  /*13e0*/  FSETP.NAN.AND P0, PT, R27.reuse, R27, PT ;  /* 0x0000001b1b00720b */ /* 0x040fe40003f08000 */
[----:B------:R-:W-:-:S02]  /*13f0*/  FSEL R8, R27, R6, !P4 ;  /* 0x000000061b087208 */ /* 0x000fc40006000000 */
[----:B------:R-:W-:Y:S02]  /*1400*/  FSETP.NAN.AND P3, PT, R33, R33, PT ;  /* 0x000000212100720b */ /* 0x000fe40003f68000 */
[----:B------:R-:W-:Y:S02]  /*1410*/  @!P1 FSEL R27, R27, R8, P0 ;  /* 0x000000081b1b9208 */ /* 0x000fe40000000000 */
[----:B------:R-:W-:Y:S02]  /*1420*/  @!P1 FSEL R33, R33, R10, P3 ;  /* 0x0000000a21219208 */ /* 0x000fe40001800000 */
[----:B------:R-:W-:Y:S02]  /*1430*/  FSETP.GT.AND P5, PT, R26, R0, PT ;  /* 0x000000001a00720b */ /* 0x000fe40003fa4000 */
[----:B------:R-:W-:Y:S02]  /*1440*/  IADD3 R17, P0, R17, 0x200, RZ ;  /* 0x0000020011117810 */ /* 0x000fe40007f1e0ff */
[----:B------:R-:W-:-:S02]  /*1450*/  FSETP.NAN.AND P6, PT, R20, R20, PT ;  /* 0x000000141400720b */ /* 0x000fc40003fc8000 */
[----:B------:R-:W-:Y:S02]  /*1460*/  FSETP.NAN.AND P3, PT, R22, R22, PT ;  /* 0x000000161600720b */ /* 0x000fe40003f68000 */
[----:B------:R-:W-:Y:S02]  /*1470*/  FSEL R9, R26, R0, P5 ;  /* 0x000000001a097208 */ /* 0x000fe40002800000 */
[----:B------:R-:W-:Y:S02]  /*1480*/  IADD3.X R42, RZ, R42, RZ, P0, !PT ;  /* 0x0000002aff2a7210 */ /* 0x000fe400007fe4ff */
[----:B------:R-:W-:Y:S02]  /*1490*/  @!P1 FSEL R20, R20, R39, P6 ;  /* 0x0000002714149208 */ /* 0x000fe40003000000 */
[----:B------:R-:W-:Y:S02]  /*14a0*/  @!P1 FSEL R22, R22, R11, P3 ;  /* 0x0000000b16169208 */ /* 0x000fe40001800000 */
[----:B------:R-:W-:-:S02]  /*14b0*/  FSETP.GEU.AND P5, PT, R29, R12, PT ;  /* 0x0000000c1d00720b */ /* 0x000fc40003fae000 */
[----:B------:R-:W-:Y:S02]  /*14c0*/  ISETP.GE.U32.AND P0, PT, R17, 0x3c00, PT ;  /* 0x00003c001100780c */ /* 0x000fe40003f06070 */
[----:B------:R-:W-:Y:S02]  /*14d0*/  FSETP.GT.AND P6, PT, R24, R31, PT ;  /* 0x0000001f1800720b */ /* 0x000fe40003fc4000 */
[----:B------:R-:W-:Y:S02]  /*14e0*/  FSETP.GEU.AND P3, PT, R30, R4, PT ;  /* 0x000000041e00720b */ /* 0x000fe40003f6e000 */
[----:B------:R-:W-:Y:S02]  /*14f0*/  FSEL R0, R29, R12, !P5 ;  /* 0x0000000c1d007208 */ /* 0x000fe40006800000 */
[----:B------:R-:W-:Y:S02]  /*1500*/  ISETP.GE.U32.AND.EX P0, PT, R42, RZ, PT, P0 ;  /* 0x000000ff2a00720c */ /* 0x000fe40003f06100 */
[----:B------:R-:W-:-:S02]  /*1510*/  FSETP.NAN.AND P2, PT, R24, R24, PT ;  /* 0x000000181800720b */ /* 0x000fc40003f48000 */
[----:B------:R-:W-:Y:S02]  /*1520*/  FSEL R31, R24, R31, P6 ;  /* 0x0000001f181f7208 */ /* 0x000fe40003000000 */
[C---:B------:R-:W-:Y:S02]  /*1530*/  FSETP.NAN.AND P5, PT, R30.reuse, R30, PT ;  /* 0x0000001e1e00720b */ /* 0x040fe40003fa8000 */
[----:B------:R-:W-:Y:S02]  /*1540*/  FSEL R5, R30, R4, !P3 ;  /* 0x000000041e057208 */ /* 0x000fe40005800000 */
[----:B------:R-:W-:Y:S02]  /*1550*/  FSETP.NAN.AND P6, PT, R26, R26, PT ;  /* 0x0000001a1a00720b */ /* 0x000fe40003fc8000 */
[----:B------:R-:W-:Y:S02]  /*1560*/  FSETP.GT.AND P4, PT, R19, R7, PT ;  /* 0x000000071300720b */ /* 0x000fe40003f84000 */
[----:B------:R-:W-:-:S02]  /*1570*/  @!P1 FSEL R24, R24, R31, P2 ;  /* 0x0000001f18189208 */ /* 0x000fc40001000000 */
[----:B------:R-:W-:Y:S02]  /*1580*/  @!P1 FSEL R30, R30, R5, P5 ;  /* 0x000000051e1e9208 */ /* 0x000fe40002800000 */
[----:B------:R-:W-:Y:S02]  /*1590*/  @!P1 FSEL R26, R26, R9, P6 ;  /* 0x000000091a1a9208 */ /* 0x000fe40003000000 */
[----:B------:R-:W-:Y:S02]  /*15a0*/  FSETP.NAN.AND P2, PT, R29, R29, PT ;  /* 0x0000001d1d00720b */ /* 0x000fe40003f48000 */
[C---:B------:R-:W-:Y:S02]  /*15b0*/  FSETP.NAN.AND P3, PT, R19.reuse, R19, PT ;  /* 0x000000131300720b */ /* 0x040fe40003f68000 */
[----:B------:R-:W-:Y:S02]  /*15c0*/  FSEL R10, R19, R7, P4 ;  /* 0x00000007130a7208 */ /* 0x000fe40002000000 */
[----:B------:R-:W-:-:S02]  /*15d0*/  FSETP.GT.AND P5, PT, R21, R6, PT ;  /* 0x000000061500720b */ /* 0x000fc40003fa4000 */
[----:B------:R-:W-:Y:S02]  /*15e0*/  FSETP.GT.AND P4, PT, R23, R12, PT ;  /* 0x0000000c1700720b */ /* 0x000fe40003f84000 */
[----:B------:R-:W-:Y:S02]  /*15f0*/  FSETP.GT.AND P6, PT, R25, R4, PT ;  /* 0x000000041900720b */ /* 0x000fe40003fc4000 */
[----:B------:R-:W-:Y:S02]  /*1600*/  @!P1 FSEL R29, R29, R0, P2 ;  /* 0x000000001d1d9208 */ /* 0x000fe40001000000 */
[----:B------:R-:W-:Y:S02]  /*1610*/  @!P1 FSEL R19, R19, R10, P3 ;  /* 0x0000000a13139208 */ /* 0x000fe40001800000 */
[C---:B------:R-:W-:Y:S02]  /*1620*/  FSEL R6, R21.reuse, R6, P5 ;  /* 0x0000000615067208 */ /* 0x040fe40002800000 */
[----:B------:R-:W-:-:S02]  /*1630*/  FSETP.NAN.AND P2, PT, R21, R21, PT ;  /* 0x000000151500720b */ /* 0x000fc40003f48000 */
[----:B------:R-:W-:Y:S02]  /*1640*/  FSETP.NAN.AND P3, PT, R23, R23, PT ;  /* 0x000000171700720b */ /* 0x000fe40003f68000 */
[----:B------:R-:W-:Y:S02]  /*1650*/  FSETP.NAN.AND P5, PT, R25, R25, PT ;  /* 0x000000191900720b */ /* 0x000fe40003fa8000 */
[----:B------:R-:W-:Y:S02]  /*1660*/  FSEL R12, R23, R12, P4 ;  /* 0x0000000c170c7208 */ /* 0x000fe40002000000 */
[----:B------:R-:W-:Y:S02]  /*1670*/  FSEL R4, R25, R4, P6 ;  /* 0x0000000419047208 */ /* 0x000fe40003000000 */
[----:B------:R-:W-:Y:S02]  /*1680*/  @!P1 FSEL R21, R21, R6, P2 ;  /* 0x0000000615159208 */ /* 0x000fe40001000000 */
[----:B------:R-:W-:-:S02]  /*1690*/  @!P1 FSEL R23, R23, R12, P3 ;  /* 0x0000000c17179208 */ /* 0x000fc40001800000 */
[----:B------:R-:W-:Y:S01]  /*16a0*/  @!P1 FSEL R25, R25, R4, P5 ;  /* 0x0000000419199208 */ /* 0x000fe20002800000 */
[----:B------:R-:W-:Y:S01]  /*16b0*/  @P0 CALL.REL.NOINC `(.L_x_21) ;  /* 0x0000001000000944 */ /* 0x000fe20003c00000 */
[----:B------:R-:W-:Y:S05]  /*16c0*/  BRA `(.L_x_22) ;  /* 0xffffeb3000007947 */ /* 0x000fea000383ffff */
.L_x_21:
[C---:B------:R-:W-:Y:S01]  /*16d0*/  FSETP.NAN.AND P0, PT, R35.reuse, R35, PT ;  /* 0x000000232300720b */ /* 0x040fe20003f08000 */
[----:B------:R-:W0:Y:S01]  /*16e0*/  S2R R12, SR_TID.X ;  /* 0x00000000000c7919 */ /* 0x000e220000002100 */
[CC--:B------:R-:W-:Y:S02]  /*16f0*/  FSETP.GEU.AND P2, PT, R35.reuse, R30.reuse, PT ;  /* 0x0000001e2300720b */ /* 0x0c0fe40003f4e000 */
[----:B------:R-:W-:-:S04]  /*1700*/  FSEL R30, R35, R30, P0 ;  /* 0x0000001e231e7208 */ /* 0x000fc80000000000 */
[----:B------:R-:W-:-:S04]  /*1710*/  FSEL R30, R35, R30, !P2 ;  /* 0x0000001e231e7208 */ /* 0x000fc80005000000 */
[C---:B------:R-:W-:Y:S02]  /*1720*/  FSETP.GEU.AND P2, PT, R30.reuse, R34, PT ;  /* 0x000000221e00720b */ /* 0x040fe40003f4e000 */
[----:B------:R-:W-:-:S11]  /*1730*/  FSETP.NAN.AND P0, PT, R30, R30, PT ;  /* 0x0000001e1e00720b */ /* 0x000fd60003f08000 */
[----:B------:R-:W-:Y:S02]  /*1740*/  @P2 FSEL R30, R30, R34, P0 ;  /* 0x000000221e1e2208 */ /* 0x000fe40000000000 */
[--C-:B0-----:R-:W-:Y:S02]  /*1750*/  SHF.R.U32.HI R17, RZ, 0x6, R12.reuse ;  /* 0x00000006ff117819 */ /* 0x101fe4000001160c */
[C---:B------:R-:W-:Y:S02]  /*1760*/  FSETP.GEU.AND P2, PT, R30.reuse, R29, PT ;  /* 0x0000001d1e00720b */ /* 0x040fe40003f4e000 */
[----:B------:R-:W-:Y:S02]  /*1770*/  FSETP.NAN.AND P0, PT, R30, R30, PT ;  /* 0x0000001e1e00720b */ /* 0x000fe40003f08000 */
[----:B------:R-:W-:Y:S02]  /*1780*/  SGXT.U32 R17, R17, 0x3 ;  /* 0x000000031111781a */ /* 0x000fe40000000000 */
[----:B------:R-:W-:-:S07]  /*1790*/  SHF.R.U32.HI R0, RZ, 0x3, R12 ;  /* 0x00000003ff007819 */ /* 0x000fce000001160c */
[----:B------:R-:W-:-:S04]  /*17a0*/  @P2 FSEL R30, R30, R29, P0 ;  /* 0x0000001d1e1e2208 */ /* 0x000fc80000000000 */
[C---:B------:R-:W-:Y:S02]  /*17b0*/  FSETP.GEU.AND P2, PT, R30.reuse, R33, PT ;  /* 0x000000211e00720b */ /* 0x040fe40003f4e000 */
[----:B------:R-:W-:-:S11]  /*17c0*/  FSETP.NAN.AND P0, PT, R30, R30, PT ;  /* 0x0000001e1e00720b */ /* 0x000fd60003f08000 */
        /* <DEDUP_REMOVED lines=9> */
[----:B------:R-:W-:Y:S02]  /*1860*/  @P2 FSEL R30, R30, R32, P0 ;  /* 0x000000201e1e2208 */ /* 0x000fe40000000000 */
[C---:B------:R-:W-:Y:S02]  /*1870*/  FSETP.NAN.AND P0, PT, R26.reuse, R26, PT ;  /* 0x0000001a1a00720b */ /* 0x040fe40003f08000 */
[CC--:B------:R-:W-:Y:S01]  /*1880*/  FSETP.GT.AND P2, PT, R26.reuse, R25.reuse, PT ;  /* 0x000000191a00720b */ /* 0x0c0fe20003f44000 */
[----:B------:R-:W0:Y:S01]  /*1890*/  SHFL.BFLY PT, R5, R30, 0x10, 0x1f ;  /* 0x0e001f001e057f89 */ /* 0x000e2200000e0000 */
[----:B------:R-:W-:Y:S02]  /*18a0*/  FSEL R25, R26, R25, P0 ;  /* 0x000000191a197208 */ /* 0x000fe40000000000 */
[----:B------:R-:W-:Y:S02]  /*18b0*/  FSETP.NAN.AND P0, PT, R30, R30, PT ;  /* 0x0000001e1e00720b */ /* 0x000fe40003f08000 */
[----:B------:R-:W-:-:S04]  /*18c0*/  FSEL R26, R26, R25, P2 ;  /* 0x000000191a1a7208 */ /* 0x000fc80001000000 */
[----:B------:R-:W-:Y:S02]  /*18d0*/  FSETP.GT.AND P2, PT, R26, R24, PT ;  /* 0x000000181a00720b */ /* 0x000fe40003f44000 */
[----:B0-----:R-:W-:-:S05]  /*18e0*/  FSETP.GEU.AND P3, PT, R30, R5, PT ;  /* 0x000000051e00720b */ /* 0x001fca0003f6e000 */
[----:B------:R-:W-:Y:S02]  /*18f0*/  @!P0 FSEL R30, R30, R5, !P3 ;  /* 0x000000051e1e8208 */ /* 0x000fe40005800000 */
[----:B------:R-:W-:-:S03]  /*1900*/  FSETP.NAN.AND P0, PT, R26, R26, PT ;  /* 0x0000001a1a00720b */ /* 0x000fc60003f08000 */
[----:B------:R-:W0:Y:S01]  /*1910*/  SHFL.BFLY PT, R5, R30, 0x8, 0x1f ;  /* 0x0d001f001e057f89 */ /* 0x000e2200000e0000 */
[----:B------:R-:W-:-:S04]  /*1920*/  @!P2 FSEL R26, R26, R24, P0 ;  /* 0x000000181a1aa208 */ /* 0x000fc80000000000 */
[C---:B------:R-:W-:Y:S02]  /*1930*/  FSETP.GT.AND P0, PT, R26.reuse, R23, PT ;  /* 0x000000171a00720b */ /* 0x040fe40003f04000 */
[----:B------:R-:W-:-:S11]  /*1940*/  FSETP.NAN.AND P2, PT, R26, R26, PT ;  /* 0x0000001a1a00720b */ /* 0x000fd60003f48000 */
[----:B------:R-:W-:Y:S02]  /*1950*/  @!P0 FSEL R26, R26, R23, P2 ;  /* 0x000000171a1a8208 */ /* 0x000fe40001000000 */
[----:B------:R-:W-:Y:S02]  /*1960*/  FSETP.NAN.AND P0, PT, R30, R30, PT ;  /* 0x0000001e1e00720b */ /* 0x000fe40003f08000 */
[----:B------:R-:W-:Y:S02]  /*1970*/  FSETP.GT.AND P2, PT, R26, R22, PT ;  /* 0x000000161a00720b */ /* 0x000fe40003f44000 */
[----:B0-----:R-:W-:Y:S02]  /*1980*/  FSETP.GEU.AND P4, PT, R30, R5, PT ;  /* 0x000000051e00720b */ /* 0x001fe40003f8e000 */
[----:B------:R-:W-:-:S09]  /*1990*/  FSETP.NAN.AND P3, PT, R26, R26, PT ;  /* 0x0000001a1a00720b */ /* 0x000fd20003f68000 */
[----:B------:R-:W-:Y:S01]  /*19a0*/  @!P2 FSEL R26, R26, R22, P3 ;  /* 0x000000161a1aa208 */ /* 0x000fe20001800000 */
[----:B------:R-:W-:Y:S01]  /*19b0*/  IMAD.MOV.U32 R22, RZ, RZ, -0x200 ;  /* 0xfffffe00ff167424 */ /* 0x000fe200078e00ff */
[----:B------:R-:W-:Y:S02]  /*19c0*/  @P4 FSEL R30, R30, R5, P0 ;  /* 0x000000051e1e4208 */ /* 0x000fe40000000000 */
[CC--:B------:R-:W-:Y:S02]  /*19d0*/  FSETP.GT.AND P0, PT, R26.reuse, R21.reuse, PT ;  /* 0x000000151a00720b */ /* 0x0c0fe40003f04000 */
[C---:B------:R-:W-:Y:S01]  /*19e0*/  FSETP.NAN.AND P2, PT, R26.reuse, R26, PT ;  /* 0x0000001a1a00720b */ /* 0x040fe20003f48000 */
[----:B------:R-:W0:Y:S10]  /*19f0*/  SHFL.BFLY PT, R5, R30, 0x4, 0x1f ;  /* 0x0c801f001e057f89 */ /* 0x000e3400000e0000 */
[----:B------:R-:W-:-:S04]  /*1a00*/  @!P0 FSEL R26, R26, R21, P2 ;  /* 0x000000151a1a8208 */ /* 0x000fc80001000000 */
[C---:B------:R-:W-:Y:S02]  /*1a10*/  FSETP.GT.AND P0, PT, R26.reuse, R20, PT ;  /* 0x000000141a00720b */ /* 0x040fe40003f04000 */
[----:B------:R-:W-:Y:S02]  /*1a20*/  FSETP.NAN.AND P2, PT, R26, R26, PT ;  /* 0x0000001a1a00720b */ /* 0x000fe40003f48000 */
[----:B0-----:R-:W-:-:S09]  /*1a30*/  FSETP.GEU.AND P3, PT, R30, R5, PT ;  /* 0x000000051e00720b */ /* 0x001fd20003f6e000 */
[----:B------:R-:W-:Y:S01]  /*1a40*/  @!P0 FSEL R26, R26, R20, P2 ;  /* 0x000000141a1a8208 */ /* 0x000fe20001000000 */
[----:B------:R-:W-:Y:S01]  /*1a50*/  IMAD.MOV.U32 R20, RZ, RZ, -0x1 ;  /* 0xffffffffff147424 */ /* 0x000fe200078e00ff */
[----:B------:R-:W-:Y:S02]  /*1a60*/  FSETP.NAN.AND P0, PT, R30, R30, PT ;  /* 0x0000001e1e00720b */ /* 0x000fe40003f08000 */
[----:B------:R-:W-:Y:S02]  /*1a70*/  FSETP.GT.AND P2, PT, R26, R19, PT ;  /* 0x000000131a00720b */ /* 0x000fe40003f44000 */
[----:B------:R-:W-:Y:S02]  /*1a80*/  @P3 FSEL R30, R30, R5, P0 ;  /* 0x000000051e1e3208 */ /* 0x000fe40000000000 */
[----:B------:R-:W-:-:S03]  /*1a90*/  FSETP.NAN.AND P0, PT, R26, R26, PT ;  /* 0x0000001a1a00720b */ /* 0x000fc60003f08000 */
[----:B------:R-:W0:Y:S06]  /*1aa0*/  SHFL.BFLY PT, R5, R30, 0x2, 0x1f ;  /* 0x0c401f001e057f89 */ /* 0x000e2c00000e0000 */
[----:B------:R-:W-:Y:S02]  /*1ab0*/  @!P2 FSEL R26, R26, R19, P0 ;  /* 0x000000131a1aa208 */ /* 0x000fe40000000000 */
[----:B------:R-:W-:Y:S02]  /*1ac0*/  FSETP.NAN.AND P0, PT, R30, R30, PT ;  /* 0x0000001e1e00720b */ /* 0x000fe40003f08000 */
[----:B------:R-:W-:Y:S01]  /*1ad0*/  FSETP.NAN.AND P3, PT, R26, R26, PT ;  /* 0x0000001a1a00720b */ /* 0x000fe20003f68000 */
[----:B------:R-:W1:Y:S01]  /*1ae0*/  SHFL.BFLY PT, R7, R26, 0x10, 0x1f ;  /* 0x0e001f001a077f89 */ /* 0x000e6200000e0000 */
[----:B0-----:R-:W-:-:S02]  /*1af0*/  FSETP.GEU.AND P4, PT, R30, R5, PT ;  /* 0x000000051e00720b */ /* 0x001fc40003f8e000 */
[----:B-1----:R-:W-:-:S09]  /*1b00*/  FSETP.GT.AND P2, PT, R26, R7, PT ;  /* 0x000000071a00720b */ /* 0x002fd20003f44000 */
[----:B------:R-:W-:Y:S01]  /*1b10*/  @!P3 FSEL R26, R26, R7, P2 ;  /* 0x000000071a1ab208 */ /* 0x000fe20001000000 */
[----:B------:R-:W-:Y:S01]  /*1b20*/  IMAD.SHL.U32 R7, R17, 0x8, RZ ;  /* 0x0000000811077824 */ /* 0x000fe200078e00ff */
[----:B------:R-:W-:Y:S02]  /*1b30*/  @P4 FSEL R30, R30, R5, P0 ;  /* 0x000000051e1e4208 */ /* 0x000fe40000000000 */
[----:B------:R-:W-:Y:S01]  /*1b40*/  LOP3.LUT P2, RZ, R12, 0x1f, RZ, 0xc0, !PT ;  /* 0x0000001f0cff7812 */ /* 0x000fe2000784c0ff */
[----:B------:R-:W0:Y:S01]  /*1b50*/  SHFL.BFLY PT, R9, R26, 0x8, 0x1f ;  /* 0x0d001f001a097f89 */ /* 0x000e2200000e0000 */
[----:B------:R-:W-:Y:S02]  /*1b60*/  FSETP.NAN.AND P0, PT, R30, R30, PT ;  /* 0x0000001e1e00720b */ /* 0x000fe40003f08000 */
[----:B------:R-:W-:Y:S01]  /*1b70*/  ISETP.GE.AND P3, PT, R12, 0x10, PT ;  /* 0x000000100c00780c */ /* 0x000fe20003f66270 */
[----:B------:R-:W1:Y:S01]  /*1b80*/  SHFL.BFLY PT, R5, R30, 0x1, 0x1f ;  /* 0x0c201f001e057f89 */ /* 0x000e6200000e0000 */
[----:B------:R-:W-:-:S02]  /*1b90*/  FSETP.NAN.AND P5, PT, R26, R26, PT ;  /* 0x0000001a1a00720b */ /* 0x000fc40003fa8000 */
[----:B0-----:R-:W-:Y:S02]  /*1ba0*/  FSETP.GT.AND P4, PT, R26, R9, PT ;  /* 0x000000091a00720b */ /* 0x001fe40003f84000 */
[----:B-1----:R-:W-:-:S11]  /*1bb0*/  FSETP.GEU.AND P6, PT, R30, R5, PT ;  /* 0x000000051e00720b */ /* 0x002fd60003fce000 */
[----:B------:R-:W-:Y:S02]  /*1bc0*/  @!P4 FSEL R26, R26, R9, P5 ;  /* 0x000000091a1ac208 */ /* 0x000fe40002800000 */
[----:B------:R-:W-:-:S03]  /*1bd0*/  @P6 SEL R30, R30, R5, P0 ;  /* 0x000000051e1e6207 */ /* 0x000fc60000000000 */
[----:B------:R-:W0:Y:S01]  /*1be0*/  SHFL.BFLY PT, R9, R26, 0x4, 0x1f ;  /* 0x0c801f001a097f89 */ /* 0x000e2200000e0000 */
[----:B------:R-:W-:Y:S01]  /*1bf0*/  LOP3.LUT R5, R7, 0x4, R0, 0xf8, !PT ;  /* 0x0000000407057812 */ /* 0x000fe200078ef800 */
[----:B------:R-:W-:Y:S01]  /*1c00*/  IMAD R7, R17, -0x4, R7 ;  /* 0xfffffffc11077824 */ /* 0x000fe200078e0207 */
[----:B------:R-:W-:Y:S02]  /*1c10*/  FSETP.NAN.AND P4, PT, R26, R26, PT ;  /* 0x0000001a1a00720b */ /* 0x000fe40003f88000 */
[----:B------:R-:W-:Y:S01]  /*1c20*/  LOP3.LUT R0, R12, 0x1, RZ, 0xc0, !PT ;  /* 0x000000010c007812 */ /* 0x000fe200078ec0ff */
[----:B------:R-:W-:Y:S04]  /*1c30*/  @!P2 STS [R5], R30 ;  /* 0x0000001e0500a388 */ /* 0x000fe80000000800 */
[----:B------:R-:W-:Y:S01]  /*1c40*/  BAR.SYNC.DEFER_BLOCKING 0x0 ;  /* 0x0000000000007b1d */ /* 0x000fe20000010000 */
[----:B0-----:R-:W-:-:S05]  /*1c50*/  FSETP.GT.AND P0, PT, R26, R9, PT ;  /* 0x000000091a00720b */ /* 0x001fca0003f04000 */
[----:B------:R-:W-:Y:S08]  /*1c60*/  @!P3 LDS R4, [R12.X4] ;  /* 0x000000000c04b984 */ /* 0x000ff00000004800 */
[----:B------:R-:W-:Y:S02]  /*1c70*/  @!P0 FSEL R26, R26, R9, P4 ;  /* 0x000000091a1a8208 */ /* 0x000fe40002000000 */
[----:B------:R-:W-:-:S02]  /*1c80*/  ISETP.NE.U32.AND P0, PT, R0, 0x1, PT ;  /* 0x000000010000780c */ /* 0x000fc40003f05070 */
[C---:B------:R-:W-:Y:S01]  /*1c90*/  LOP3.LUT R0, R12.reuse, 0x7, RZ, 0xc0, !PT ;  /* 0x000000070c007812 */ /* 0x040fe200078ec0ff */
[----:B------:R-:W0:Y:S01]  /*1ca0*/  SHFL.BFLY PT, R11, R26, 0x2, 0x1f ;  /* 0x0c401f001a0b7f89 */ /* 0x000e2200000e0000 */
[----:B------:R-:W-:Y:S02]  /*1cb0*/  ISETP.LT.AND P0, PT, R12, 0x10, P0 ;  /* 0x000000100c00780c */ /* 0x000fe40000701270 */
[----:B0-----:R-:W-:Y:S01]  /*1cc0*/  FSETP.GT.AND P4, PT, R26, R11, PT ;  /* 0x0000000b1a00720b */ /* 0x001fe20003f84000 */
[----:B------:R-:W0:Y:S01]  /*1cd0*/  SHFL.BFLY PT, R9, R4, 0x1, 0x1f ;  /* 0x0c201f0004097f89 */ /* 0x000e2200000e0000 */
[C---:B------:R-:W-:Y:S02]  /*1ce0*/  FSETP.NAN.AND P5, PT, R4.reuse, R4, PT ;  /* 0x000000040400720b */ /* 0x040fe40003fa8000 */
[----:B0-----:R-:W-:-:S04]  /*1cf0*/  FSETP.GEU.AND P6, PT, R4, R9, PT ;  /* 0x000000090400720b */ /* 0x001fc80003fce000 */
[----:B------:R-:W-:Y:S02]  /*1d00*/  SEL R9, R4, R9, !P6 ;  /* 0x0000000904097207 */ /* 0x000fe40007000000 */
[----:B------:R-:W-:Y:S02]  /*1d10*/  FSETP.NAN.AND P6, PT, R26, R26, PT ;  /* 0x0000001a1a00720b */ /* 0x000fe40003fc8000 */
[----:B------:R-:W-:Y:S02]  /*1d20*/  SEL R9, R4, R9, P5 ;  /* 0x0000000904097207 */ /* 0x000fe40002800000 */
[----:B------:R-:W-:-:S03]  /*1d30*/  @!P4 FSEL R26, R26, R11, P6 ;  /* 0x0000000b1a1ac208 */ /* 0x000fc60003000000 */
[----:B------:R-:W-:Y:S04]  /*1d40*/  @P0 STS [R12.X4], R9 ;  /* 0x000000090c000388 */ /* 0x000fe80000004800 */
[----:B------:R-:W-:Y:S01]  /*1d50*/  BAR.SYNC.DEFER_BLOCKING 0x0 ;  /* 0x0000000000007b1d */ /* 0x000fe20000010000 */
[----:B------:R-:W-:-:S05]  /*1d60*/  FSETP.NAN.AND P5, PT, R26, R26, PT ;  /* 0x0000001a1a00720b */ /* 0x000fca0003fa8000 */
[----:B------:R-:W0:Y:S04]  /*1d70*/  SHFL.BFLY PT, R11, R26, 0x1, 0x1f ;  /* 0x0c201f001a0b7f89 */ /* 0x000e2800000e0000 */
[----:B------:R-:W1:Y:S04]  /*1d80*/  LDS R4, [R17.X8] ;  /* 0x0000000011047984 */ /* 0x000e680000008800 */
[----:B------:R-:W-:Y:S01]  /*1d90*/  BAR.SYNC.DEFER_BLOCKING 0x0 ;  /* 0x0000000000007b1d */ /* 0x000fe20000010000 */
[----:B0-----:R-:W-:-:S13]  /*1da0*/  FSETP.GT.AND P4, PT, R26, R11, PT ;  /* 0x0000000b1a00720b */ /* 0x001fda0003f84000 */
[----:B------:R-:W-:Y:S01]  /*1db0*/  @!P4 SEL R26, R26, R11, P5 ;  /* 0x0000000b1a1ac207 */ /* 0x000fe20002800000 */
[----:B-1----:R-:W-:Y:S04]  /*1dc0*/  STS [R7], R4 ;  /* 0x0000000407007388 */ /* 0x002fe80000000800 */
[----:B------:R-:W-:Y:S06]  /*1dd0*/  BAR.SYNC.DEFER_BLOCKING 0x0 ;  /* 0x0000000000007b1d */ /* 0x000fec0000010000 */
[----:B------:R-:W-:Y:S04]  /*1de0*/  LDS R8, [R0.X4] ;  /* 0x0000000000087984 */ /* 0x000fe80000004800 */
[----:B------:R-:W-:Y:S06]  /*1df0*/  BAR.SYNC.DEFER_BLOCKING 0x0 ;  /* 0x0000000000007b1d */ /* 0x000fec0000010000 */
[----:B------:R-:W-:Y:S04]  /*1e00*/  @!P2 STS [R5], R26 ;  /* 0x0000001a0500a388 */ /* 0x000fe80000000800 */
[----:B------:R-:W-:Y:S06]  /*1e10*/  BAR.SYNC.DEFER_BLOCKING 0x0 ;  /* 0x0000000000007b1d */ /* 0x000fec0000010000 */
[----:B------:R-:W0:Y:S04]  /*1e20*/  @!P3 LDS R6, [R12.X4] ;  /* 0x000000000c06b984 */ /* 0x000e280000004800 */
[----:B0-----:R-:W0:Y:S01]  /*1e30*/  SHFL.BFLY PT, R9, R6, 0x1, 0x1f ;  /* 0x0c201f0006097f89 */ /* 0x001e2200000e0000 */
[----:B------:R-:W-:-:S02]  /*1e40*/  FSETP.NAN.AND P3, PT, R6, R6, PT ;  /* 0x000000060600720b */ /* 0x000fc40003f68000 */
[----:B0-----:R-:W-:-:S04]  /*1e50*/  FSETP.GT.AND P2, PT, R6, R9, PT ;  /* 0x000000090600720b */ /* 0x001fc80003f44000 */
[----:B------:R-:W-:-:S04]  /*1e60*/  SEL R9, R6, R9, P2 ;  /* 0x0000000906097207 */ /* 0x000fc80001000000 */
[----:B------:R-:W-:Y:S01]  /*1e70*/  SEL R9, R6, R9, P3 ;  /* 0x0000000906097207 */ /* 0x000fe20001800000 */
[----:B------:R-:W-:-:S04]  /*1e80*/  IMAD.SHL.U32 R6, R18, 0x8, RZ ;  /* 0x0000000812067824 */ /* 0x000fc800078e00ff */
[----:B------:R-:W-:Y:S04]  /*1e90*/  @P0 STS [R12.X4], R9 ;  /* 0x000000090c000388 */ /* 0x000fe80000004800 */
[----:B------:R-:W-:Y:S01]  /*1ea0*/  BAR.SYNC.DEFER_BLOCKING 0x0 ;  /* 0x0000000000007b1d */ /* 0x000fe20000010000 */
[----:B------:R-:W-:Y:S02]  /*1eb0*/  FSETP.GE.AND P0, PT, R4, RZ, PT ;  /* 0x000000ff0400720b */ /* 0x000fe40003f06000 */
[----:B------:R-:W-:Y:S02]  /*1ec0*/  LOP3.LUT R6, R6, 0x7, R12, 0xf8, !PT ;  /* 0x0000000706067812 */ /* 0x000fe400078ef80c */
[----:B------:R-:W-:-:S05]  /*1ed0*/  FSEL R4, R4, RZ, !P0 ;  /* 0x000000ff04047208 */ /* 0x000fca0004000000 */
[----:B------:R-:W-:-:S05]  /*1ee0*/  FADD R4, RZ, -R4 ;  /* 0x80000004ff047221 */ /* 0x000fca0000000000 */
[----:B------:R-:W-:Y:S01]  /*1ef0*/  FSETP.NAN.AND P2, PT, R4, R4, PT ;  /* 0x000000040400720b */ /* 0x000fe20003f48000 */
[----:B------:R0:W1:Y:S04]  /*1f00*/  LDS R10, [R17.X8] ;  /* 0x00000000110a7984 */ /* 0x0000680000008800 */
[----:B------:R-:W-:Y:S01]  /*1f10*/  BAR.SYNC.DEFER_BLOCKING 0x0 ;  /* 0x0000000000007b1d */ /* 0x000fe20000010000 */
[----:B0-----:R-:W-:-:S05]  /*1f20*/  LEA R17, R18, R17, 0x3 ;  /* 0x0000001112117211 */ /* 0x001fca00078e18ff */
[----:B-1----:R0:W-:Y:S04]  /*1f30*/  STS [R7], R10 ;  /* 0x0000000a07007388 */ /* 0x0021e80000000800 */
[----:B------:R-:W-:Y:S01]  /*1f40*/  BAR.SYNC.DEFER_BLOCKING 0x0 ;  /* 0x0000000000007b1d */ /* 0x000fe20000010000 */
[----:B------:R-:W-:-:S04]  /*1f50*/  FSETP.GTU.AND P0, PT, R10, RZ, PT ;  /* 0x000000ff0a00720b */ /* 0x000fc80003f0c000 */
[----:B------:R-:W-:Y:S02]  /*1f60*/  FSEL R11, R10, RZ, P0 ;  /* 0x000000ff0a0b7208 */ /* 0x000fe40000000000 */
[----:B0-----:R-:W-:Y:S02]  /*1f70*/  MOV R7, 0x2 ;  /* 0x0000000200077802 */ /* 0x001fe40000000f00 */
[----:B------:R-:W-:-:S04]  /*1f80*/  FSETP.GT.AND P0, PT, R4, R11, PT ;  /* 0x0000000b0400720b */ /* 0x000fc80003f04000 */
[----:B------:R-:W-:-:S05]  /*1f90*/  @!P2 FSEL R4, R4, R11, P0 ;  /* 0x0000000b0404a208 */ /* 0x000fca0000000000 */
[----:B------:R-:W-:-:S05]  /*1fa0*/  FMUL R9, R4, 0.0078740157186985015869 ;  /* 0x3c01020404097820 */ /* 0x000fca0000400000 */
[C---:B------:R-:W-:Y:S01]  /*1fb0*/  FSETP.GT.AND P0, PT, R9.reuse, 9.9999997473787516356e-06, PT ;  /* 0x3727c5ac0900780b */ /* 0x040fe20003f04000 */
[----:B------:R0:W1:Y:S01]  /*1fc0*/  LDS R5, [R0.X4] ;  /* 0x0000000000057984 */ /* 0x0000620000004800 */
[----:B------:R-:W-:Y:S01]  /*1fd0*/  FSETP.NAN.AND P2, PT, R9, R9, PT ;  /* 0x000000090900720b */ /* 0x000fe20003f48000 */
[----:B0-----:R-:W-:-:S10]  /*1fe0*/  IMAD.MOV.U32 R0, RZ, RZ, 0x3f800000 ;  /* 0x3f800000ff007424 */ /* 0x001fd400078e00ff */
[----:B------:R-:W-:Y:S02]  /*1ff0*/  @!P0 FSEL R9, R9, 9.9999997473787516356e-06, P2 ;  /* 0x3727c5ac09098808 */ /* 0x000fe40001000000 */
[C---:B------:R-:W-:Y:S01]  /*2000*/  LOP3.LUT P0, RZ, R12.reuse, 0x1f8, RZ, 0xc0, !PT ;  /* 0x000001f80cff7812 */ /* 0x040fe2000780c0ff */
[----:B------:R-:W-:Y:S01]  /*2010*/  IMAD.SHL.U32 R12, R12, 0x8, RZ ;  /* 0x000000080c0c7824 */ /* 0x000fe200078e00ff */
[C---:B------:R-:W-:Y:S02]  /*2020*/  FSETP.GT.AND P2, PT, |R9|.reuse, 8.50705917302346158658e+37, PT ;  /* 0x7e8000000900780b */ /* 0x040fe40003f44200 */
[----:B------:R-:W-:Y:S02]  /*2030*/  FSETP.GEU.AND P3, PT, |R9|, 1.175494350822287508e-38, PT ;  /* 0x008000000900780b */ /* 0x000fe40003f6e200 */
[----:B------:R-:W-:Y:S02]  /*2040*/  ISETP.LT.AND P0, PT, R6, 0x1010, !P0 ;  /* 0x000010100600780c */ /* 0x000fe40004701270 */
[----:B------:R-:W-:-:S02]  /*2050*/  FSEL R0, R0, 0.25, !P2 ;  /* 0x3e80000000007808 */ /* 0x000fc40005000000 */
[----:B------:R-:W-:-:S05]  /*2060*/  LOP3.LUT R12, R12, 0x1f8, RZ, 0xc0, !PT ;  /* 0x000001f80c0c7812 */ /* 0x000fca00078ec0ff */
[----:B------:R-:W-:Y:S01]  /*2070*/  @P2 FMUL R9, R9, 0.25 ;  /* 0x3e80000009092820 */ /* 0x000fe20000400000 */
[----:B------:R-:W-:Y:S01]  /*2080*/  IMAD R17, R17, 0x3c00, R12 ;  /* 0x00003c0011117824 */ /* 0x000fe200078e020c */
[----:B------:R-:W-:Y:S02]  /*2090*/  @!P3 FMUL R0, R0, 16777216 ;  /* 0x4b8000000000b820 */ /* 0x000fe40000400000 */
[----:B------:R-:W-:-:S06]  /*20a0*/  @!P3 FMUL R9, R9, 16777216 ;  /* 0x4b8000000909b820 */ /* 0x000fcc0000400000 */
[----:B------:R-:W0:Y:S01]  /*20b0*/  MUFU.RCP R9, R9 ;  /* 0x0000000900097308 */ /* 0x000e220000001000 */
[----:B-1----:R-:W-:Y:S01]  /*20c0*/  F2FP.BF16.PACK_AB R8, R5, R8 ;  /* 0x000000080508723e */ /* 0x002fe200000010ff */
[----:B------:R-:W-:-:S03]  /*20d0*/  IMAD.WIDE R4, R6, R7, c[0x0][0x170] ;  /* 0x00005c0006047625 */ /* 0x000fc600078e0207 */
[----:B------:R-:W-:Y:S01]  /*20e0*/  PRMT R10, R8, 0x7632, R10 ;  /* 0x00007632080a7816 */ /* 0x000fe2000000000a */
[----:B------:R-:W-:Y:S01]  /*20f0*/  IMAD.WIDE R6, R6, R7, c[0x0][0x178] ;  /* 0x00005e0006067625 */ /* 0x000fe200078e0207 */
[----:B------:R1:W-:Y:S04]  /*2100*/  @P0 STG.E.U16 [R4.64], R8 ;  /* 0x0000000804000986 */ /* 0x0003e8000c101504 */
[----:B------:R1:W-:Y:S01]  /*2110*/  @P0 STG.E.U16 [R6.64], R10 ;  /* 0x0000000a06000986 */ /* 0x0003e2000c101504 */
[----:B0-----:R-:W-:-:S03]  /*2120*/  FMUL R18, R9, R0 ;  /* 0x0000000009127220 */ /* 0x001fc60000400000 */
.L_x_44:
[----:B------:R-:W-:Y:S01]  /*2130*/  IADD3 R19, P0, R22, 0x200, RZ ;  /* 0x0000020016137810 */ /* 0x000fe20007f1e0ff */
[----:B------:R-:W-:Y:S01]  /*2140*/  IMAD.IADD R26, R3, 0x1, R22 ;  /* 0x00000001031a7824 */ /* 0x000fe200078e0216 */
[----:B01----:R-:W-:Y:S01]  /*2150*/  CS2R R4, SRZ ;  /* 0x0000000000047805 */ /* 0x003fe2000001ff00 */
[----:B------:R-:W-:Y:S01]  /*2160*/  IMAD.MOV.U32 R27, RZ, RZ, 0x4 ;  /* 0x00000004ff1b7424 */ /* 0x000fe200078e00ff */
[----:B------:R-:W-:Y:S01]  /*2170*/  IADD3.X R20, RZ, R20, RZ, P0, !PT ;  /* 0x00000014ff147210 */ /* 0x000fe200007fe4ff */
[----:B------:R-:W-:Y:S01]  /*2180*/  CS2R R6, SRZ ;  /* 0x0000000000067805 */ /* 0x000fe2000001ff00 */
[----:B------:R-:W-:-:S02]  /*2190*/  ISETP.GT.U32.AND P0, PT, R19, 0xbff, PT ;  /* 0x00000bff1300780c */ /* 0x000fc40003f04070 */
[----:B------:R-:W-:Y:S02]  /*21a0*/  IADD3 R12, R26, -0xa00, RZ ;  /* 0xfffff6001a0c7810 */ /* 0x000fe40007ffe0ff */
[----:B------:R-:W-:-:S03]  /*21b0*/  ISETP.GT.U32.AND.EX P2, PT, R20, RZ, !P1, P0 ;  /* 0x000000ff1400720c */ /* 0x000fc60004f44100 */
[----:B------:R-:W-:-:S10]  /*21c0*/  IMAD.WIDE R12, R12, R27, c[0x0][0x168] ;  /* 0x00005a000c0c7625 */ /* 0x000fd400078e021b */
        /* <DEDUP_REMOVED lines=8> */
[----:B------:R-:W-:Y:S02]  /*2250*/  ISETP.LT.AND P3, PT, R16, 0x1010, !P0 ;  /* 0x000010101000780c */ /* 0x000fe40004761270 */
[----:B------:R-:W-:Y:S02]  /*2260*/  IADD3 R24, R2, 0x200, R22 ;  /* 0x0000020002187810 */ /* 0x000fe40007ffe016 */
[----:B------:R-:W-:Y:S01]  /*2270*/  MOV R25, 0x2 ;  /* 0x0000000200197802 */ /* 0x000fe20000000f00 */
[----:B0-----:R-:W-:Y:S01]  /*2280*/  CS2R R12, SRZ ;  /* 0x00000000000c7805 */ /* 0x001fe2000001ff00 */
[----:B------:R-:W-:-:S03]  /*2290*/  CS2R R14, SRZ ;  /* 0x00000000000e7805 */ /* 0x000fc6000001ff00 */
[----:B------:R-:W-:-:S05]  /*22a0*/  IMAD.WIDE R24, R24, R25, c[0x0][0x160] ;  /* 0x0000580018187625 */ /* 0x000fca00078e0219 */
[----:B------:R0:W5:Y:S01]  /*22b0*/  @P3 LDG.E.EL.128 R12, [R24.64] ;  /* 0x00000004180c3981 */ /* 0x000162000c2e1d00 */
[----:B------:R-:W-:Y:S01]  /*22c0*/  BSSY B0, `(.L_x_23) ;  /* 0x0000035000007945 */ /* 0x000fe20003800000 */
[----:B--2---:R-:W-:-:S04]  /*22d0*/  FMUL R21, R4, R4 ;  /* 0x0000000404157220 */ /* 0x004fc80000400000 */
[----:B------:R-:W-:-:S04]  /*22e0*/  FMUL R21, R21, R4 ;  /* 0x0000000415157220 */ /* 0x000fc80000400000 */
[----:B------:R-:W-:-:S04]  /*22f0*/  FFMA R21, R21, 0.044714998453855514526, R4 ;  /* 0x3d37271315157823 */ /* 0x000fc80000000004 */
[----:B-1----:R-:W-:-:S04]  /*2300*/  FMUL R27, R21, 0.79788458347320556641 ;  /* 0x3f4c422a151b7820 */ /* 0x002fc80000400000 */
[----:B------:R-:W-:-:S05]  /*2310*/  FADD.FTZ R28, |R27|, -RZ ;  /* 0x800000ff1b1c7221 */ /* 0x000fca0000010200 */
[----:B------:R-:W-:-:S13]  /*2320*/  FSETP.GE.AND P3, PT, R28, 0.60000002384185791016, PT ;  /* 0x3f19999a1c00780b */ /* 0x000fda0003f66000 */
[----:B------:R-:W-:-:S06]  /*2330*/  @P3 FMUL R21, R28, 2.8853900432586669922 ;  /* 0x4038aa3b1c153820 */ /* 0x000fcc0000400000 */
[----:B------:R-:W1:Y:S01]  /*2340*/  @P3 MUFU.EX2 R21, R21 ;  /* 0x0000001500153308 */ /* 0x000e620000000800 */
[----:B------:R-:W-:Y:S01]  /*2350*/  FMUL R0, R5, R5 ;  /* 0x0000000505007220 */ /* 0x000fe20000400000 */
[----:B-1----:R-:W-:-:S06]  /*2360*/  @P3 FADD R26, R21, 1 ;  /* 0x3f800000151a3421 */ /* 0x002fcc0000000000 */
[----:B------:R-:W1:Y:S01]  /*2370*/  @P3 MUFU.RCP R26, R26 ;  /* 0x0000001a001a3308 */ /* 0x000e620000001000 */
[----:B------:R-:W-:Y:S01]  /*2380*/  FMUL R0, R0, R5 ;  /* 0x0000000500007220 */ /* 0x000fe20000400000 */
[----:B0-----:R-:W-:Y:S01]  /*2390*/  @!P3 IMAD.MOV.U32 R24, RZ, RZ, 0x3c80f082 ;  /* 0x3c80f082ff18b424 */ /* 0x001fe200078e00ff */
[----:B------:R-:W-:Y:S01]  /*23a0*/  @!P3 FMUL R23, R27, R27 ;  /* 0x0000001b1b17b220 */ /* 0x000fe20000400000 */
[----:B------:R-:W-:Y:S01]  /*23b0*/  @P3 IMAD.MOV.U32 R29, RZ, RZ, 0x3f800000 ;  /* 0x3f800000ff1d3424 */ /* 0x000fe200078e00ff */
[----:B------:R-:W-:Y:S02]  /*23c0*/  FFMA R25, R0, 0.044714998453855514526, R5 ;  /* 0x3d37271300197823 */ /* 0x000fe40000000005 */
[----:B------:R-:W-:Y:S01]  /*23d0*/  @!P3 FFMA.FTZ R0, R23, R24, -0.052303962409496307373 ;  /* 0xbd563cae1700b423 */ /* 0x000fe20000010018 */
[----:B------:R-:W-:Y:S01]  /*23e0*/  @P3 FSETP.GE.AND P2, PT, R28, 9.010913848876953125, PT ;  /* 0x41102cb41c00380b */ /* 0x000fe20003f46000 */
[----:B-1----:R-:W-:Y:S01]  /*23f0*/  @P3 FFMA.FTZ R24, R26, -2, R29 ;  /* 0xc00000001a183823 */ /* 0x002fe2000001001d */
[----:B------:R-:W-:-:S04]  /*2400*/  FMUL R29, R25, 0.79788458347320556641 ;  /* 0x3f4c422a191d7820 */ /* 0x000fc80000400000 */
[----:B------:R-:W-:Y:S01]  /*2410*/  FADD.FTZ R28, |R29|, -RZ ;  /* 0x800000ff1d1c7221 */ /* 0x000fe20000010200 */
[----:B------:R-:W-:Y:S01]  /*2420*/  @P3 FSEL R24, R24, 1, !P2 ;  /* 0x3f80000018183808 */ /* 0x000fe20005000000 */
[----:B------:R-:W-:-:S03]  /*2430*/  @!P3 FFMA.FTZ R0, R23, R0, 0.1331529766321182251 ;  /* 0x3e0859411700b423 */ /* 0x000fc60000010000 */
[----:B------:R-:W-:Y:S01]  /*2440*/  FSETP.GE.AND P2, PT, R28, 0.60000002384185791016, PT ;  /* 0x3f19999a1c00780b */ /* 0x000fe20003f46000 */
[----:B------:R-:W-:Y:S01]  /*2450*/  @!P3 FFMA.FTZ R0, R23, R0, -0.33332768082618713379 ;  /* 0xbeaaa9ed1700b423 */ /* 0x000fe20000010000 */
[----:B------:R-:W-:Y:S01]  /*2460*/  FMUL R25, R6, R6 ;  /* 0x0000000606197220 */ /* 0x000fe20000400000 */
[----:B------:R-:W-:Y:S01]  /*2470*/  @P3 LOP3.LUT R21, R24, 0x80000000, R27, 0xf8, !PT ;  /* 0x8000000018153812 */ /* 0x000fe200078ef81b */
[-C--:B------:R-:W-:Y:S01]  /*2480*/  FMUL R24, R7, R7.reuse ;  /* 0x0000000707187220 */ /* 0x080fe20000400000 */
[----:B------:R-:W-:Y:S01]  /*2490*/  @!P3 FFMA.FTZ R0, R23, R0, RZ ;  /* 0x000000001700b223 */ /* 0x000fe200000100ff */
[----:B------:R-:W-:Y:S02]  /*24a0*/  FMUL R25, R25, R6 ;  /* 0x0000000619197220 */ /* 0x000fe40000400000 */
[----:B------:R-:W-:Y:S01]  /*24b0*/  FMUL R26, R24, R7 ;  /* 0x00000007181a7220 */ /* 0x000fe20000400000 */
[----:B------:R-:W-:Y:S01]  /*24c0*/  @!P3 FFMA.FTZ R21, R27, R0, R27 ;  /* 0x000000001b15b223 */ /* 0x000fe2000001001b */
[----:B---3--:R-:W-:Y:S01]  /*24d0*/  FMUL R27, R8, R8 ;  /* 0x00000008081b7220 */ /* 0x008fe20000400000 */
[----:B------:R-:W-:-:S02]  /*24e0*/  FFMA R25, R25, 0.044714998453855514526, R6 ;  /* 0x3d37271319197823 */ /* 0x000fc40000000006 */
[----:B------:R-:W-:Y:S05]  /*24f0*/  @!P2 BRA `(.L_x_24) ;  /* 0x000000a00000a947 */ /* 0x000fea0003800000 */
[C---:B------:R-:W-:Y:S01]  /*2500*/  FMUL R0, R28.reuse, 2.8853900432586669922 ;  /* 0x4038aa3b1c007820 */ /* 0x040fe20000400000 */
[----:B------:R-:W-:Y:S02]  /*2510*/  MOV R23, 0x3f800000 ;  /* 0x3f80000000177802 */ /* 0x000fe40000000f00 */
[----:B------:R-:W-:-:S03]  /*2520*/  FSETP.GE.AND P2, PT, R28, 9.010913848876953125, PT ;  /* 0x41102cb41c00780b */ /* 0x000fc60003f46000 */
[----:B------:R-:W0:Y:S02]  /*2530*/  MUFU.EX2 R0, R0 ;  /* 0x0000000000007308 */ /* 0x000e240000000800 */
[----:B0-----:R-:W-:-:S06]  /*2540*/  FADD R24, R0, 1 ;  /* 0x3f80000000187421 */ /* 0x001fcc0000000000 */
[----:B------:R-:W0:Y:S02]  /*2550*/  MUFU.RCP R24, R24 ;  /* 0x0000001800187308 */ /* 0x000e240000001000 */
[----:B0-----:R-:W-:-:S05]  /*2560*/  FFMA.FTZ R23, R24, -2, R23 ;  /* 0xc000000018177823 */ /* 0x001fca0000010017 */
[----:B------:R-:W-:-:S04]  /*2570*/  FSEL R23, R23, 1, !P2 ;  /* 0x3f80000017177808 */ /* 0x000fc80005000000 */
[----:B------:R-:W-:Y:S01]  /*2580*/  LOP3.LUT R23, R23, 0x80000000, R29, 0xf8, !PT ;  /* 0x8000000017177812 */ /* 0x000fe200078ef81d */
[----:B------:R-:W-:Y:S05]  /*2590*/  BRA `(.L_x_25) ;  /* 0x0000007000007947 */ /* 0x000fea0003800000 */
.L_x_24:
[----:B------:R-:W-:Y:S01]  /*25a0*/  IMAD.MOV.U32 R0, RZ, RZ, 0x3c80f082 ;  /* 0x3c80f082ff007424 */ /* 0x000fe200078e00ff */
[----:B------:R-:W-:-:S04]  /*25b0*/  FMUL R23, R29, R29 ;  /* 0x0000001d1d177220 */ /* 0x000fc80000400000 */
[----:B------:R-:W-:-:S04]  /*25c0*/  FFMA.FTZ R0, R23, R0, -0.052303962409496307373 ;  /* 0xbd563cae17007423 */ /* 0x000fc80000010000 */
[----:B------:R-:W-:-:S04]  /*25d0*/  FFMA.FTZ R0, R23, R0, 0.1331529766321182251 ;  /* 0x3e08594117007423 */ /* 0x000fc80000010000 */
[----:B------:R-:W-:-:S04]  /*25e0*/  FFMA.FTZ R0, R23, R0, -0.33332768082618713379 ;  /* 0xbeaaa9ed17007423 */ /* 0x000fc80000010000 */
[----:B------:R-:W-:-:S04]  /*25f0*/  FFMA.FTZ R0, R23, R0, RZ ;  /* 0x0000000017007223 */ /* 0x000fc800000100ff */
[----:B------:R-:W-:Y:S02]  /*2600*/  FFMA.FTZ R23, R29, R0, R29 ;  /* 0x000000001d177223 */ /* 0x000fe4000001001d */
.L_x_25:
[----:B------:R-:W-:Y:S05]  /*2610*/  BSYNC B0 ;  /* 0x0000000000007941 */ /* 0x000fea0003800000 */
.L_x_23:
        /* <DEDUP_REMOVED lines=18> */
.L_x_27:
[----:B------:R-:W-:Y:S01]  /*2740*/  MOV R0, 0x3c80f082 ;  /* 0x3c80f08200007802 */ /* 0x000fe20000000f00 */
[----:B------:R-:W-:-:S04]  /*2750*/  FMUL R25, R29, R29 ;  /* 0x0000001d1d197220 */ /* 0x000fc80000400000 */
[----:B------:R-:W-:-:S04]  /*2760*/  FFMA.FTZ R0, R25, R0, -0.052303962409496307373 ;  /* 0xbd563cae19007423 */ /* 0x000fc80000010000 */
[----:B------:R-:W-:-:S04]  /*2770*/  FFMA.FTZ R0, R25, R0, 0.1331529766321182251 ;  /* 0x3e08594119007423 */ /* 0x000fc80000010000 */
[----:B------:R-:W-:-:S04]  /*2780*/  FFMA.FTZ R0, R25, R0, -0.33332768082618713379 ;  /* 0xbeaaa9ed19007423 */ /* 0x000fc80000010000 */
[----:B------:R-:W-:-:S04]  /*2790*/  FFMA.FTZ R0, R25, R0, RZ ;  /* 0x0000000019007223 */ /* 0x000fc800000100ff */
[----:B------:R-:W-:Y:S02]  /*27a0*/  FFMA.FTZ R24, R29, R0, R29 ;  /* 0x000000001d187223 */ /* 0x000fe4000001001d */
.L_x_28:
[----:B------:R-:W-:Y:S05]  /*27b0*/  BSYNC B0 ;  /* 0x0000000000007941 */ /* 0x000fea0003800000 */
.L_x_26:
        /* <DEDUP_REMOVED lines=18> */
.L_x_30:
[----:B------:R-:W-:Y:S01]  /*28e0*/  IMAD.MOV.U32 R0, RZ, RZ, 0x3c80f082 ;  /* 0x3c80f082ff007424 */ /* 0x000fe200078e00ff */
[----:B------:R-:W-:-:S04]  /*28f0*/  FMUL R25, R30, R30 ;  /* 0x0000001e1e197220 */ /* 0x000fc80000400000 */
[----:B------:R-:W-:-:S04]  /*2900*/  FFMA.FTZ R0, R25, R0, -0.052303962409496307373 ;  /* 0xbd563cae19007423 */ /* 0x000fc80000010000 */
[----:B------:R-:W-:-:S04]  /*2910*/  FFMA.FTZ R0, R25, R0, 0.1331529766321182251 ;  /* 0x3e08594119007423 */ /* 0x000fc80000010000 */
[----:B------:R-:W-:-:S04]  /*2920*/  FFMA.FTZ R0, R25, R0, -0.33332768082618713379 ;  /* 0xbeaaa9ed19007423 */ /* 0x000fc80000010000 */
[----:B------:R-:W-:-:S04]  /*2930*/  FFMA.FTZ R0, R25, R0, RZ ;  /* 0x0000000019007223 */ /* 0x000fc800000100ff */
[----:B------:R-:W-:Y:S02]  /*2940*/  FFMA.FTZ R25, R30, R0, R30 ;  /* 0x000000001e197223 */ /* 0x000fe4000001001e */
.L_x_31:
[----:B------:R-:W-:Y:S05]  /*2950*/  BSYNC B0 ;  /* 0x0000000000007941 */ /* 0x000fea0003800000 */
.L_x_29:
        /* <DEDUP_REMOVED lines=18> */
.L_x_33:
[----:B------:R-:W-:Y:S01]  /*2a80*/  IMAD.MOV.U32 R0, RZ, RZ, 0x3c80f082 ;  /* 0x3c80f082ff007424 */ /* 0x000fe200078e00ff */
[----:B------:R-:W-:-:S04]  /*2a90*/  FMUL R27, R31, R31 ;  /* 0x0000001f1f1b7220 */ /* 0x000fc80000400000 */
[----:B------:R-:W-:-:S04]  /*2aa0*/  FFMA.FTZ R0, R27, R0, -0.052303962409496307373 ;  /* 0xbd563cae1b007423 */ /* 0x000fc80000010000 */
[----:B------:R-:W-:-:S04]  /*2ab0*/  FFMA.FTZ R0, R27, R0, 0.1331529766321182251 ;  /* 0x3e0859411b007423 */ /* 0x000fc80000010000 */
[----:B------:R-:W-:-:S04]  /*2ac0*/  FFMA.FTZ R0, R27, R0, -0.33332768082618713379 ;  /* 0xbeaaa9ed1b007423 */ /* 0x000fc80000010000 */
[----:B------:R-:W-:-:S04]  /*2ad0*/  FFMA.FTZ R0, R27, R0, RZ ;  /* 0x000000001b007223 */ /* 0x000fc800000100ff */
[----:B------:R-:W-:Y:S02]  /*2ae0*/  FFMA.FTZ R26, R31, R0, R31 ;  /* 0x000000001f1a7223 */ /* 0x000fe4000001001f */
.L_x_34:
[----:B------:R-:W-:Y:S05]  /*2af0*/  BSYNC B0 ;  /* 0x0000000000007941 */ /* 0x000fea0003800000 */
.L_x_32:
        /* <DEDUP_REMOVED lines=17> */
.L_x_36:
[----:B------:R-:W-:Y:S01]  /*2c10*/  MOV R0, 0x3c80f082 ;  /* 0x3c80f08200007802 */ /* 0x000fe20000000f00 */
[----:B------:R-:W-:-:S04]  /*2c20*/  FMUL R27, R31, R31 ;  /* 0x0000001f1f1b7220 */ /* 0x000fc80000400000 */
[----:B------:R-:W-:-:S04]  /*2c30*/  FFMA.FTZ R0, R27, R0, -0.052303962409496307373 ;  /* 0xbd563cae1b007423 */ /* 0x000fc80000010000 */
[----:B------:R-:W-:-:S04]  /*2c40*/  FFMA.FTZ R0, R27, R0, 0.1331529766321182251 ;  /* 0x3e0859411b007423 */ /* 0x000fc80000010000 */
[----:B------:R-:W-:-:S04]  /*2c50*/  FFMA.FTZ R0, R27, R0, -0.33332768082618713379 ;  /* 0xbeaaa9ed1b007423 */ /* 0x000fc80000010000 */
[----:B------:R-:W-:-:S04]  /*2c60*/  FFMA.FTZ R0, R27, R0, RZ ;  /* 0x000000001b007223 */ /* 0x000fc800000100ff */
[----:B------:R-:W-:Y:S02]  /*2c70*/  FFMA.FTZ R27, R31, R0, R31 ;  /* 0x000000001f1b7223 */ /* 0x000fe4000001001f */
.L_x_37:
[----:B------:R-:W-:Y:S05]  /*2c80*/  BSYNC B0 ;  /* 0x0000000000007941 */ /* 0x000fea0003800000 */
.L_x_35:
        /* <DEDUP_REMOVED lines=16> */
.L_x_39:
[----:B------:R-:W-:Y:S01]  /*2d90*/  IMAD.MOV.U32 R0, RZ, RZ, 0x3c80f082 ;  /* 0x3c80f082ff007424 */ /* 0x000fe200078e00ff */
[----:B------:R-:W-:-:S04]  /*2da0*/  FMUL R29, R33, R33 ;  /* 0x00000021211d7220 */ /* 0x000fc80000400000 */
[----:B------:R-:W-:-:S04]  /*2db0*/  FFMA.FTZ R0, R29, R0, -0.052303962409496307373 ;  /* 0xbd563cae1d007423 */ /* 0x000fc80000010000 */
[----:B------:R-:W-:-:S04]  /*2dc0*/  FFMA.FTZ R0, R29, R0, 0.1331529766321182251 ;  /* 0x3e0859411d007423 */ /* 0x000fc80000010000 */
[----:B------:R-:W-:-:S04]  /*2dd0*/  FFMA.FTZ R0, R29, R0, -0.33332768082618713379 ;  /* 0xbeaaa9ed1d007423 */ /* 0x000fc80000010000 */
[----:B------:R-:W-:-:S04]  /*2de0*/  FFMA.FTZ R0, R29, R0, RZ ;  /* 0x000000001d007223 */ /* 0x000fc800000100ff */
[----:B------:R-:W-:Y:S02]  /*2df0*/  FFMA.FTZ R28, R33, R0, R33 ;  /* 0x00000000211c7223 */ /* 0x000fe40000010021 */
.L_x_40:
[----:B------:R-:W-:Y:S05]  /*2e00*/  BSYNC B0 ;  /* 0x0000000000007941 */ /* 0x000fea0003800000 */
.L_x_38:
[----:B------:R-:W-:Y:S01]  /*2e10*/  FMUL R41, R31, 0.79788458347320556641 ;  /* 0x3f4c422a1f297820 */ /* 0x000fe20000400000 */
[----:B------:R-:W-:Y:S01]  /*2e20*/  FMUL R30, R4, 0.5 ;  /* 0x3f000000041e7820 */ /* 0x000fe20000400000 */
[----:B------:R-:W-:Y:S01]  /*2e30*/  FMUL R4, R5, 0.5 ;  /* 0x3f00000005047820 */ /* 0x000fe20000400000 */
[C---:B-----5:R-:W-:Y:S01]  /*2e40*/  PRMT R0, R12.reuse, 0x7632, R0 ;  /* 0x000076320c007816 */ /* 0x060fe20000000000 */
[----:B------:R-:W-:Y:S01]  /*2e50*/  FADD.FTZ R32, |R41|, -RZ ;  /* 0x800000ff29207221 */ /* 0x000fe20000010200 */
[----:B------:R-:W-:Y:S01]  /*2e60*/  SHF.L.U32 R33, R12, 0x10, RZ ;  /* 0x000000100c217819 */ /* 0x000fe200000006ff */
[----:B------:R-:W-:Y:S01]  /*2e70*/  BSSY B0, `(.L_x_41) ;  /* 0x0000024000007945 */ /* 0x000fe20003800000 */
[C---:B------:R-:W-:Y:S01]  /*2e80*/  PRMT R5, R13.reuse, 0x7632, R5 ;  /* 0x000076320d057816 */ /* 0x040fe20000000005 */
[----:B------:R-:W-:Y:S01]  /*2e90*/  IMAD.U32 R37, R13, 0x10000, RZ ;  /* 0x000100000d257824 */ /* 0x000fe200078e00ff */
[----:B------:R-:W-:Y:S01]  /*2ea0*/  FSETP.GE.AND P2, PT, R32, 0.60000002384185791016, PT ;  /* 0x3f19999a2000780b */ /* 0x000fe20003f46000 */
[----:B------:R-:W-:Y:S01]  /*2eb0*/  FMUL R6, R6, 0.5 ;  /* 0x3f00000006067820 */ /* 0x000fe20000400000 */
[----:B------:R-:W-:Y:S01]  /*2ec0*/  PRMT R12, R15, 0x7632, R12 ;  /* 0x000076320f0c7816 */ /* 0x000fe2000000000c */
[----:B------:R-:W-:Y:S01]  /*2ed0*/  IMAD.U32 R39, R5, 0x10000, RZ ;  /* 0x0001000005277824 */ /* 0x000fe200078e00ff */
[----:B------:R-:W-:Y:S01]  /*2ee0*/  PRMT R29, R14, 0x7632, R29 ;  /* 0x000076320e1d7816 */ /* 0x000fe2000000001d */
[----:B------:R-:W-:Y:S01]  /*2ef0*/  FMUL R7, R7, 0.5 ;  /* 0x3f00000007077820 */ /* 0x000fe20000400000 */
[----:B------:R-:W-:Y:S01]  /*2f00*/  FMUL R8, R8, 0.5 ;  /* 0x3f00000008087820 */ /* 0x000fe20000400000 */
[----:B------:R-:W-:Y:S01]  /*2f10*/  FMUL R9, R9, 0.5 ;  /* 0x3f00000009097820 */ /* 0x000fe20000400000 */
[----:B------:R-:W-:Y:S01]  /*2f20*/  FMUL R10, R10, 0.5 ;  /* 0x3f0000000a0a7820 */ /* 0x000fe20000400000 */
[----:B------:R-:W-:Y:S01]  /*2f30*/  FMUL R11, R11, 0.5 ;  /* 0x3f0000000b0b7820 */ /* 0x000fe20000400000 */
[----:B------:R-:W-:Y:S01]  /*2f40*/  IMAD.U32 R13, R14, 0x10000, RZ ;  /* 0x000100000e0d7824 */ /* 0x000fe200078e00ff */
[----:B------:R-:W-:Y:S01]  /*2f50*/  SHF.L.U32 R15, R15, 0x10, RZ ;  /* 0x000000100f0f7819 */ /* 0x000fe200000006ff */
[----:B------:R-:W-:Y:S01]  /*2f60*/  IMAD.U32 R35, R0, 0x10000, RZ ;  /* 0x0001000000237824 */ /* 0x000fe200078e00ff */
[----:B------:R-:W-:Y:S01]  /*2f70*/  SHF.L.U32 R29, R29, 0x10, RZ ;  /* 0x000000101d1d7819 */ /* 0x000fe200000006ff */
[----:B------:R-:W-:Y:S01]  /*2f80*/  IMAD.U32 R5, R12, 0x10000, RZ ;  /* 0x000100000c057824 */ /* 0x000fe200078e00ff */
        /* <DEDUP_REMOVED lines=11> */
.L_x_42:
[----:B------:R-:W-:Y:S01]  /*3040*/  MOV R0, 0x3c80f082 ;  /* 0x3c80f08200007802 */ /* 0x000fe20000000f00 */
[----:B------:R-:W-:-:S04]  /*3050*/  FMUL R31, R41, R41 ;  /* 0x00000029291f7220 */ /* 0x000fc80000400000 */
[----:B------:R-:W-:-:S04]  /*3060*/  FFMA.FTZ R0, R31, R0, -0.052303962409496307373 ;  /* 0xbd563cae1f007423 */ /* 0x000fc80000010000 */
[----:B------:R-:W-:-:S04]  /*3070*/  FFMA.FTZ R0, R31, R0, 0.1331529766321182251 ;  /* 0x3e0859411f007423 */ /* 0x000fc80000010000 */
[----:B------:R-:W-:-:S04]  /*3080*/  FFMA.FTZ R0, R31, R0, -0.33332768082618713379 ;  /* 0xbeaaa9ed1f007423 */ /* 0x000fc80000010000 */
[----:B------:R-:W-:-:S04]  /*3090*/  FFMA.FTZ R0, R31, R0, RZ ;  /* 0x000000001f007223 */ /* 0x000fc800000100ff */
[----:B------:R-:W-:Y:S02]  /*30a0*/  FFMA.FTZ R0, R0, R41, R41 ;  /* 0x0000002900007223 */ /* 0x000fe40000010029 */
.L_x_43:
[----:B------:R-:W-:Y:S05]  /*30b0*/  BSYNC B0 ;  /* 0x0000000000007941 */ /* 0x000fea0003800000 */
.L_x_41:
[----:B------:R-:W-:Y:S01]  /*30c0*/  FADD R23, R23, 1 ;  /* 0x3f80000017177421 */ /* 0x000fe20000000000 */
[----:B------:R-:W-:Y:S01]  /*30d0*/  FADD R21, R21, 1 ;  /* 0x3f80000015157421 */ /* 0x000fe20000000000 */
[----:B------:R-:W-:Y:S02]  /*30e0*/  FADD R0, R0, 1 ;  /* 0x3f80000000007421 */ /* 0x000fe40000000000 */
[----:B------:R-:W-:Y:S01]  /*30f0*/  @P0 FMUL R35, R23, R4 ;  /* 0x0000000417230220 */ /* 0x000fe20000400000 */
[----:B------:R-:W-:Y:S01]  /*3100*/  FADD R4, R25, 1 ;  /* 0x3f80000019047421 */ /* 0x000fe20000000000 */
[----:B------:R-:W-:Y:S01]  /*3110*/  @P0 FMUL R33, R21, R30 ;  /* 0x0000001e15210220 */ /* 0x000fe20000400000 */
[----:B------:R-:W-:Y:S01]  /*3120*/  FADD R21, R24, 1 ;  /* 0x3f80000018157421 */ /* 0x000fe20000000000 */
[----:B------:R-:W-:Y:S01]  /*3130*/  FMUL R14, R18, R35 ;  /* 0x00000023120e7220 */ /* 0x000fe20000400000 */
[----:B------:R-:W-:Y:S01]  /*3140*/  @P0 FMUL R39, R4, R7 ;  /* 0x0000000704270220 */ /* 0x000fe20000400000 */
[----:B------:R-:W-:Y:S01]  /*3150*/  FADD R7, R26, 1 ;  /* 0x3f8000001a077421 */ /* 0x000fe20000000000 */
[----:B------:R-:W-:Y:S01]  /*3160*/  @P0 FMUL R37, R21, R6 ;  /* 0x0000000615250220 */ /* 0x000fe20000400000 */
[C---:B------:R-:W-:Y:S01]  /*3170*/  FMUL R12, R18.reuse, R33 ;  /* 0x00000021120c7220 */ /* 0x040fe20000400000 */
[C---:B------:R-:W-:Y:S01]  /*3180*/  FMUL R21, R18.reuse, R39 ;  /* 0x0000002712157220 */ /* 0x040fe20000400000 */
[----:B------:R-:W0:Y:S01]  /*3190*/  FRND R14, R14 ;  /* 0x0000000e000e7307 */ /* 0x000e220000201000 */
[----:B------:R-:W-:Y:S01]  /*31a0*/  FMUL R6, R18, R37 ;  /* 0x0000002512067220 */ /* 0x000fe20000400000 */
[----:B------:R-:W-:Y:S01]  /*31b0*/  @P0 FMUL R13, R7, R8 ;  /* 0x00000008070d0220 */ /* 0x000fe20000400000 */
[----:B------:R-:W-:Y:S01]  /*31c0*/  @P0 FMUL R5, R0, R11 ;  /* 0x0000000b00050220 */ /* 0x000fe20000400000 */
[----:B------:R-:W-:Y:S01]  /*31d0*/  FADD R7, R28, 1 ;  /* 0x3f8000001c077421 */ /* 0x000fe20000000000 */
[----:B------:R-:W-:Y:S01]  /*31e0*/  FADD R4, R27, 1 ;  /* 0x3f8000001b047421 */ /* 0x000fe20000000000 */
[C---:B------:R-:W-:Y:S01]  /*31f0*/  FMUL R13, R18.reuse, R13 ;  /* 0x0000000d120d7220 */ /* 0x040fe20000400000 */
[----:B------:R-:W-:Y:S01]  /*3200*/  FMUL R5, R18, R5 ;  /* 0x0000000512057220 */ /* 0x000fe20000400000 */
[----:B------:R-:W1:Y:S01]  /*3210*/  FRND R21, R21 ;  /* 0x0000001500157307 */ /* 0x000e620000201000 */
[----:B------:R-:W-:Y:S01]  /*3220*/  @P0 FMUL R15, R7, R10 ;  /* 0x0000000a070f0220 */ /* 0x000fe20000400000 */
[----:B------:R-:W-:-:S03]  /*3230*/  @P0 FMUL R29, R4, R9 ;  /* 0x00000009041d0220 */ /* 0x000fc60000400000 */
[C---:B------:R-:W-:Y:S01]  /*3240*/  FMUL R15, R18.reuse, R15 ;  /* 0x0000000f120f7220 */ /* 0x040fe20000400000 */
[----:B------:R-:W-:Y:S02]  /*3250*/  FMUL R29, R18, R29 ;  /* 0x0000001d121d7220 */ /* 0x000fe40000400000 */
[----:B------:R-:W2:Y:S01]  /*3260*/  FRND R6, R6 ;  /* 0x0000000600067307 */ /* 0x000ea20000201000 */
[----:B0-----:R-:W-:-:S07]  /*3270*/  FSETP.GT.AND P0, PT, R14, -127, PT ;  /* 0xc2fe00000e00780b */ /* 0x001fce0003f04000 */
[----:B------:R-:W0:Y:S01]  /*3280*/  FRND R12, R12 ;  /* 0x0000000c000c7307 */ /* 0x000e220000201000 */
[C---:B-1----:R-:W-:Y:S02]  /*3290*/  FSETP.GT.AND P2, PT, R21.reuse, -127, PT ;  /* 0xc2fe00001500780b */ /* 0x042fe40003f44000 */
[----:B------:R-:W-:-:S05]  /*32a0*/  FSETP.NAN.AND P4, PT, R21, R21, PT ;  /* 0x000000151500720b */ /* 0x000fca0003f88000 */
[----:B------:R-:W1:Y:S01]  /*32b0*/  FRND R5, R5 ;  /* 0x0000000500057307 */ /* 0x000e620000201000 */
[----:B--2---:R-:W-:-:S05]  /*32c0*/  FSETP.GT.AND P3, PT, R6, -127, PT ;  /* 0xc2fe00000600780b */ /* 0x004fca0003f64000 */
[----:B------:R-:W-:Y:S02]  /*32d0*/  @!P2 FSEL R21, R21, -127, P4 ;  /* 0xc2fe00001515a808 */ /* 0x000fe40002000000 */
[----:B------:R-:W2:Y:S01]  /*32e0*/  FRND R15, R15 ;  /* 0x0000000f000f7307 */ /* 0x000ea20000201000 */
[----:B------:R-:W-:Y:S02]  /*32f0*/  FSETP.NAN.AND P4, PT, R6, R6, PT ;  /* 0x000000060600720b */ /* 0x000fe40003f88000 */
[----:B0-----:R-:W-:-:S03]  /*3300*/  FSETP.GT.AND P2, PT, R12, -127, PT ;  /* 0xc2fe00000c00780b */ /* 0x001fc60003f44000 */
[----:B------:R-:W-:Y:S02]  /*3310*/  @!P3 FSEL R6, R6, -127, P4 ;  /* 0xc2fe00000606b808 */ /* 0x000fe40002000000 */
[----:B------:R-:W0:Y:S01]  /*3320*/  FRND R29, R29 ;  /* 0x0000001d001d7307 */ /* 0x000e220000201000 */
[C---:B------:R-:W-:Y:S02]  /*3330*/  FSETP.NAN.AND P4, PT, R14.reuse, R14, PT ;  /* 0x0000000e0e00720b */ /* 0x040fe40003f88000 */
[----:B-1----:R-:W-:Y:S02]  /*3340*/  FSETP.GT.AND P3, PT, R5, -127, PT ;  /* 0xc2fe00000500780b */ /* 0x002fe40003f64000 */
[----:B------:R-:W-:Y:S02]  /*3350*/  @!P0 FSEL R14, R14, -127, P4 ;  /* 0xc2fe00000e0e8808 */ /* 0x000fe40002000000 */
[----:B------:R-:W-:Y:S01]  /*3360*/  FSETP.NAN.AND P4, PT, R12, R12, PT ;  /* 0x0000000c0c00720b */ /* 0x000fe20003f88000 */
[----:B------:R-:W1:Y:S01]  /*3370*/  FRND R13, R13 ;  /* 0x0000000d000d7307 */ /* 0x000e620000201000 */
[----:B--2---:R-:W-:-:S02]  /*3380*/  FSETP.GT.AND P0, PT, R15, -127, PT ;  /* 0xc2fe00000f00780b */ /* 0x004fc40003f04000 */
[----:B------:R-:W-:Y:S02]  /*3390*/  @!P2 FSEL R12, R12, -127, P4 ;  /* 0xc2fe00000c0ca808 */ /* 0x000fe40002000000 */
[----:B------:R-:W-:Y:S02]  /*33a0*/  FSETP.NAN.AND P2, PT, R5, R5, PT ;  /* 0x000000050500720b */ /* 0x000fe40003f48000 */
[----:B------:R-:W-:Y:S01]  /*33b0*/  FSETP.NAN.AND P5, PT, R15, R15, PT ;  /* 0x0000000f0f00720b */ /* 0x000fe20003fa8000 */
[----:B------:R-:W2:Y:S01]  /*33c0*/  F2I.S16.TRUNC.NTZ R7, R21 ;  /* 0x0000001500077305 */ /* 0x000ea2000020e900 */
[----:B------:R-:W-:Y:S02]  /*33d0*/  @!P3 FSEL R5, R5, -127, P2 ;  /* 0xc2fe00000505b808 */ /* 0x000fe40001000000 */
[----:B------:R-:W-:Y:S02]  /*33e0*/  FSETP.GEU.AND P2, PT, R21, 127, PT ;  /* 0x42fe00001500780b */ /* 0x000fe40003f4e000 */
[----:B0-----:R-:W-:-:S02]  /*33f0*/  FSETP.GT.AND P4, PT, R29, -127, PT ;  /* 0xc2fe00001d00780b */ /* 0x001fc40003f84000 */
[----:B------:R-:W-:Y:S01]  /*3400*/  @!P0 FSEL R15, R15, -127, P5 ;  /* 0xc2fe00000f0f8808 */ /* 0x000fe20002800000 */
[----:B------:R-:W0:Y:S01]  /*3410*/  F2I.S16.TRUNC.NTZ R8, R6 ;  /* 0x0000000600087305 */ /* 0x000e22000020e900 */
[----:B-1----:R-:W-:Y:S02]  /*3420*/  FSETP.GT.AND P0, PT, R13, -127, PT ;  /* 0xc2fe00000d00780b */ /* 0x002fe40003f04000 */
[----:B------:R-:W-:Y:S02]  /*3430*/  FSETP.NAN.AND P3, PT, R21, R21, PT ;  /* 0x000000151500720b */ /* 0x000fe40003f68000 */
[----:B------:R-:W-:Y:S02]  /*3440*/  FSETP.GEU.AND P5, PT, R6, 127, PT ;  /* 0x42fe00000600780b */ /* 0x000fe40003fae000 */
[----:B------:R-:W-:Y:S01]  /*3450*/  FSETP.NAN.AND P6, PT, R29, R29, PT ;  /* 0x0000001d1d00720b */ /* 0x000fe20003fc8000 */
[----:B------:R-:W1:Y:S01]  /*3460*/  F2I.S16.TRUNC.NTZ R4, R12 ;  /* 0x0000000c00047305 */ /* 0x000e62000020e900 */
[----:B--2---:R-:W-:-:S02]  /*3470*/  LOP3.LUT R7, R7, 0xffff, RZ, 0xc0, !PT ;  /* 0x0000ffff07077812 */ /* 0x004fc400078ec0ff */
[----:B------:R-:W-:Y:S02]  /*3480*/  @!P4 FSEL R29, R29, -127, P6 ;  /* 0xc2fe00001d1dc808 */ /* 0x000fe40003000000 */
[----:B------:R-:W-:Y:S02]  /*3490*/  @P2 SEL R7, R7, 0x7f, P3 ;  /* 0x0000007f07072807 */ /* 0x000fe40001800000 */
[C---:B------:R-:W-:Y:S01]  /*34a0*/  FSETP.NAN.AND P3, PT, R13.reuse, R13, PT ;  /* 0x0000000d0d00720b */ /* 0x040fe20003f68000 */
[----:B------:R-:W2:Y:S01]  /*34b0*/  F2I.S16.TRUNC.NTZ R0, R14 ;  /* 0x0000000e00007305 */ /* 0x000ea2000020e900 */
[----:B------:R-:W-:Y:S02]  /*34c0*/  FSETP.GEU.AND P4, PT, R12, 127, PT ;  /* 0x42fe00000c00780b */ /* 0x000fe40003f8e000 */
[----:B------:R-:W-:Y:S02]  /*34d0*/  @!P0 FSEL R13, R13, -127, P3 ;  /* 0xc2fe00000d0d8808 */ /* 0x000fe40001800000 */
[----:B------:R-:W-:-:S02]  /*34e0*/  FSETP.NAN.AND P6, PT, R6, R6, PT ;  /* 0x000000060600720b */ /* 0x000fc40003fc8000 */
[----:B0-----:R-:W-:Y:S01]  /*34f0*/  LOP3.LUT R8, R8, 0xffff, RZ, 0xc0, !PT ;  /* 0x0000ffff08087812 */ /* 0x001fe200078ec0ff */
[----:B------:R1:W0:Y:S01]  /*3500*/  F2I.S16.TRUNC.NTZ R10, R5 ;  /* 0x00000005000a7305 */ /* 0x000222000020e900 */
[C---:B------:R-:W-:Y:S02]  /*3510*/  FSETP.GEU.AND P3, PT, R5.reuse, 127, PT ;  /* 0x42fe00000500780b */ /* 0x040fe40003f6e000 */
[----:B------:R-:W-:Y:S02]  /*3520*/  @P5 SEL R8, R8, 0x7f, P6 ;  /* 0x0000007f08085807 */ /* 0x000fe40003000000 */
[----:B------:R-:W-:Y:S02]  /*3530*/  FSETP.NAN.AND P0, PT, R5, R5, PT ;  /* 0x000000050500720b */ /* 0x000fe40003f08000 */
[----:B------:R-:W-:Y:S01]  /*3540*/  FSETP.GEU.AND P2, PT, R14, 127, PT ;  /* 0x42fe00000e00780b */ /* 0x000fe20003f4e000 */
[----:B------:R-:W3:Y:S01]  /*3550*/  F2I.S16.TRUNC.NTZ R9, R13 ;  /* 0x0000000d00097305 */ /* 0x000ee2000020e900 */
[----:B------:R-:W-:-:S02]  /*3560*/  FSETP.NAN.AND P5, PT, R12, R12, PT ;  /* 0x0000000c0c00720b */ /* 0x000fc40003fa8000 */
[----:B-1----:R-:W-:Y:S02]  /*3570*/  LOP3.LUT R5, R4, 0xffff, RZ, 0xc0, !PT ;  /* 0x0000ffff04057812 */ /* 0x002fe400078ec0ff */
[----:B------:R-:W-:Y:S02]  /*3580*/  FSETP.NAN.AND P6, PT, R14, R14, PT ;  /* 0x0000000e0e00720b */ /* 0x000fe40003fc8000 */
[----:B------:R-:W-:Y:S01]  /*3590*/  @P4 SEL R5, R5, 0x7f, P5 ;  /* 0x0000007f05054807 */ /* 0x000fe20002800000 */
[----:B------:R-:W1:Y:S01]  /*35a0*/  F2I.S16.TRUNC.NTZ R11, R15 ;  /* 0x0000000f000b7305 */ /* 0x000e62000020e900 */
[----:B------:R-:W-:Y:S02]  /*35b0*/  FSETP.GEU.AND P4, PT, R13, 127, PT ;  /* 0x42fe00000d00780b */ /* 0x000fe40003f8e000 */
[----:B--2---:R-:W-:Y:S02]  /*35c0*/  LOP3.LUT R0, R0, 0xffff, RZ, 0xc0, !PT ;  /* 0x0000ffff00007812 */ /* 0x004fe400078ec0ff */
[----:B0-----:R-:W-:-:S02]  /*35d0*/  LOP3.LUT R10, R10, 0xffff, RZ, 0xc0, !PT ;  /* 0x0000ffff0a0a7812 */ /* 0x001fc400078ec0ff */
[----:B------:R-:W-:Y:S01]  /*35e0*/  @P2 SEL R0, R0, 0x7f, P6 ;  /* 0x0000007f00002807 */ /* 0x000fe20003000000 */
[----:B------:R-:W0:Y:S01]  /*35f0*/  F2I.S16.TRUNC.NTZ R6, R29 ;  /* 0x0000001d00067305 */ /* 0x000e22000020e900 */
[----:B------:R-:W-:Y:S02]  /*3600*/  @P3 SEL R10, R10, 0x7f, P0 ;  /* 0x0000007f0a0a3807 */ /* 0x000fe40000000000 */
[----:B------:R-:W-:Y:S02]  /*3610*/  FSETP.GEU.AND P2, PT, R15, 127, PT ;  /* 0x42fe00000f00780b */ /* 0x000fe40003f4e000 */
[----:B------:R-:W-:Y:S02]  /*3620*/  FSETP.GEU.AND P6, PT, R29, 127, PT ;  /* 0x42fe00001d00780b */ /* 0x000fe40003fce000 */
[----:B------:R-:W-:Y:S02]  /*3630*/  FSETP.NAN.AND P0, PT, R13, R13, PT ;  /* 0x0000000d0d00720b */ /* 0x000fe40003f08000 */
[----:B---3--:R-:W-:-:S02]  /*3640*/  LOP3.LUT R9, R9, 0xffff, RZ, 0xc0, !PT ;  /* 0x0000ffff09097812 */ /* 0x008fc400078ec0ff */
[----:B------:R-:W-:Y:S02]  /*3650*/  IADD3 R12, R17, 0x200, R22 ;  /* 0x00000200110c7810 */ /* 0x000fe40007ffe016 */
[----:B------:R-:W-:Y:S02]  /*3660*/  @P4 SEL R9, R9, 0x7f, P0 ;  /* 0x0000007f09094807 */ /* 0x000fe40000000000 */
[----:B------:R-:W-:Y:S02]  /*3670*/  IADD3 R4, P0, R12, c[0x0][0x180], RZ ;  /* 0x000060000c047a10 */ /* 0x000fe40007f1e0ff */
[----:B------:R-:W-:Y:S02]  /*3680*/  PRMT R0, R5, 0x3340, R0 ;  /* 0x0000334005007816 */ /* 0x000fe40000000000 */
[----:B------:R-:W-:Y:S02]  /*3690*/  FSETP.NAN.AND P5, PT, R15, R15, PT ;  /* 0x0000000f0f00720b */ /* 0x000fe40003fa8000 */
[----:B------:R-:W-:-:S02]  /*36a0*/  FSETP.NAN.AND P3, PT, R29, R29, PT ;  /* 0x0000001d1d00720b */ /* 0x000fc40003f68000 */
[----:B-1----:R-:W-:Y:S02]  /*36b0*/  LOP3.LUT R11, R11, 0xffff, RZ, 0xc0, !PT ;  /* 0x0000ffff0b0b7812 */ /* 0x002fe400078ec0ff */
[----:B0-----:R-:W-:Y:S02]  /*36c0*/  LOP3.LUT R6, R6, 0xffff, RZ, 0xc0, !PT ;  /* 0x0000ffff06067812 */ /* 0x001fe400078ec0ff */
[----:B------:R-:W-:Y:S02]  /*36d0*/  LEA.HI.X.SX32 R5, R12, c[0x0][0x184], 0x1, P0 ;  /* 0x000061000c057a11 */ /* 0x000fe400000f0eff */
[----:B------:R-:W-:Y:S02]  /*36e0*/  ISETP.GE.U32.AND P0, PT, R19, 0x3a00, PT ;  /* 0x00003a001300780c */ /* 0x000fe40003f06070 */
[----:B------:R-:W-:Y:S02]  /*36f0*/  @P2 SEL R11, R11, 0x7f, P5 ;  /* 0x0000007f0b0b2807 */ /* 0x000fe40002800000 */
[----:B------:R-:W-:-:S02]  /*3700*/  @P6 SEL R6, R6, 0x7f, P3 ;  /* 0x0000007f06066807 */ /* 0x000fc40001800000 */
[----:B------:R-:W-:Y:S02]  /*3710*/  ISETP.GE.U32.AND.EX P0, PT, R20, RZ, PT, P0 ;  /* 0x000000ff1400720c */ /* 0x000fe40003f06100 */
[----:B------:R-:W-:Y:S02]  /*3720*/  PRMT R7, R8, 0x3340, R7 ;  /* 0x0000334008077816 */ /* 0x000fe40000000007 */
[----:B------:R-:W-:Y:S02]  /*3730*/  PRMT R10, R11, 0x3340, R10 ;  /* 0x000033400b0a7816 */ /* 0x000fe4000000000a */
[----:B------:R-:W-:Y:S02]  /*3740*/  PRMT R9, R9, 0x3340, R6 ;  /* 0x0000334009097816 */ /* 0x000fe40000000006 */
[----:B------:R-:W-:Y:S02]  /*3750*/  PRMT R8, R0, 0x5410, R7 ;  /* 0x0000541000087816 */ /* 0x000fe40000000007 */
[----:B------:R-:W-:-:S05]  /*3760*/  PRMT R9, R9, 0x5410, R10 ;  /* 0x0000541009097816 */ /* 0x000fca000000000a */
[----:B------:R0:W-:Y:S01]  /*3770*/  @!P1 STG.E.64 [R4.64], R8 ;  /* 0x0000000804009986 */ /* 0x0001e2000c101b04 */
[----:B------:R-:W-:Y:S05]  /*3780*/  @P0 EXIT ;  /* 0x000000000000094d */ /* 0x000fea0003800000 */
[----:B------:R-:W-:Y:S01]  /*3790*/  IMAD.MOV.U32 R22, RZ, RZ, R19 ;  /* 0x000000ffff167224 */ /* 0x000fe200078e0013 */
[----:B------:R-:W-:Y:S05]  /*37a0*/  BRA `(.L_x_44) ;  /* 0xffffe98000007947 */ /* 0x000fea000383ffff */
.L_x_45:
[----:B------:R-:W-:-:S00]  /*37b0*/  BRA `(.L_x_45) ;  /* 0xfffffff000007947 */ /* 0x000fc0000383ffff */
[----:B------:R-:W-:-:S00]  /*37c0*/  NOP ;  /* 0x0000000000007918 */ /* 0x000fc00000000000 */
        /* <DEDUP_REMOVED lines=11> */
.L_x_46:


//--------------------- .nv.global.init           --------------------------
	.section	.nv.global.init,"aw",@progbits
.nv.global.init:
	.type		_$_str,@object
	.size		_$_str,(.L_0 - _$_str)
_$_str:
        /*0000*/ 	.byte	0x5f, 0x5f, 0x43, 0x55, 0x44, 0x41, 0x5f, 0x46, 0x54, 0x5a, 0x00
.L_0:


//--------------------- .nv.shared.triton_red_fused__to_copy_add_amax_amin_cat_clamp_mul_reciprocal_7 --------------------------
	.section	.nv.shared.triton_red_fused__to_copy_add_amax_amin_cat_clamp_mul_reciprocal_7,"aw",@nobits
	.sectionflags	@""
	.align	16
